	.target	sm_100a

	.elftype	@"ET_EXEC"


//--------------------- .note.nv.tkinfo           --------------------------
	.section	.note.nv.tkinfo,"",@"SHT_NOTE"
	.sectionflags	@"SHF_NOTE_NV_TKINFO"
	.tkinfo
        /*0018*/ 	.word	0x00000002
        /*0030*/ 	.string	""
        /*0030*/ 	.string	"ptxas"
        /*0030*/ 	.string	"Cuda compilation tools, release 13.0, V13.0.88"
        /*0030*/ 	.string	"Build cuda_13.0.r13.0/compiler.36424714_0"
        /*0030*/ 	.string	"-arch sm_100a -m 64 "



//--------------------- .note.nv.cuinfo           --------------------------
	.section	.note.nv.cuinfo,"",@"SHT_NOTE"
	.sectionflags	@"SHF_NOTE_NV_CUINFO"
        /*0018*/ 	.short	0x0002
        /*001a*/ 	.short	0x0064
        /*001c*/ 	.short	0x0082
	.zero		2


//--------------------- .nv.info                  --------------------------
	.section	.nv.info,"",@"SHT_CUDA_INFO"
	.align	4


	//----- nvinfo : EIATTR_REGCOUNT
	.align		4
        /*0000*/ 	.byte	0x04, 0x2f
        /*0002*/ 	.short	(.L_20 - .L_19)
	.align		4
.L_19:
        /*0004*/ 	.word	index@(_ZN7cutlass13device_kernelINS_4gemm6kernel13GemmUniversalIN4cute5tupleIJiiiiEEENS1_10collective13CollectiveMmaINS1_35MainloopSm100TmaUmmaWarpSpecializedILi3ELi2ELi4ENS5_IJNS4_1CILi2EEESB_NSA_ILi1EEEEEEEENS5_IJNSA_ILi64EEENSA_ILi256EEESF_EEENS_12float_e4m3_tENS5_IJlSC_lEEESI_SJ_NS4_8TiledMMAINS4_8MMA_AtomIJNS4_10MMA_TraitsINS4_19SM100_MMA_F8F6F4_SSEJSI_SI_fSF_SG_NS4_17integral_constantINS4_4UMMA5MajorELSQ_0EEESR_NSO_INSP_7ScaleInELSS_0EEEST_EEEEEENS4_6LayoutINS5_IJSC_SC_SC_EEENS5_IJNSA_ILi0EEESY_SY_EEEEENS5_IJNS4_10UnderscoreES11_S11_EEEEENS4_23SM90_TMA_LOAD_MULTICASTENS4_14ComposedLayoutINS4_7SwizzleILi2ELi4ELi3EEENS4_18smem_ptr_flag_bitsILi8EEENSW_INS5_IJNSA_ILi8EEESF_EEENS5_IJSF_SC_EEEEEEEvNS4_8identityES14_S1E_vS1F_EENS_8epilogue10collective18CollectiveEpilogueINS1H_23Sm100TmaWarpSpecializedILi4ELi2ELi32ELb0ELb0EEEJSH_NS5_IJNSW_ISF_SC_EES1M_EEESI_SJ_SI_SJ_NS1H_6fusion15FusionCallbacksIS1L_NS1O_17LinearCombinationISI_fSI_fLNS_15FloatRoundStyleE2EEESH_S1N_JEEENS4_5SM1004TMEM4LOAD26SM100_TMEM_LOAD_16dp32b32xENS4_13SM90_TMA_LOADES1E_NS4_39AutoVectorizingCopyWithAssumedAlignmentILi128EEENS4_14SM90_TMA_STOREES1E_S20_S20_EEEvvEEEEvNT_6ParamsE)
        /*0008*/ 	.word	0x00000075


	//----- nvinfo : EIATTR_FRAME_SIZE
	.align		4
.L_20:
        /*000c*/ 	.byte	0x04, 0x11
        /*000e*/ 	.short	(.L_22 - .L_21)
	.align		4
.L_21:
        /*0010*/ 	.word	index@($__internal_2_$__cuda_sm10x_tcgen05_guardrail_trap_unallocated_columns_being_dealloced)
        /*0014*/ 	.word	0x00000000


	//----- nvinfo : EIATTR_FRAME_SIZE
	.align		4
.L_22:
        /*0018*/ 	.byte	0x04, 0x11
        /*001a*/ 	.short	(.L_24 - .L_23)
	.align		4
.L_23:
        /*001c*/ 	.word	index@($__internal_1_$__cuda_sm10x_tcgen05_guardrail_trap_phase_invalid_during_alloc)
        /*0020*/ 	.word	0x00000000


	//----- nvinfo : EIATTR_FRAME_SIZE
	.align		4
.L_24:
        /*0024*/ 	.byte	0x04, 0x11
        /*0026*/ 	.short	(.L_26 - .L_25)
	.align		4
.L_25:
        /*0028*/ 	.word	index@($__internal_0_$__cuda_sm10x_tcgen05_guardrail_trap_col_being_dealloced_not_returned_by_alloc)
        /*002c*/ 	.word	0x00000000


	//----- nvinfo : EIATTR_FRAME_SIZE
	.align		4
.L_26:
        /*0030*/ 	.byte	0x04, 0x11
        /*0032*/ 	.short	(.L_28 - .L_27)
	.align		4
.L_27:
        /*0034*/ 	.word	index@(_ZN7cutlass13device_kernelINS_4gemm6kernel13GemmUniversalIN4cute5tupleIJiiiiEEENS1_10collective13CollectiveMmaINS1_35MainloopSm100TmaUmmaWarpSpecializedILi3ELi2ELi4ENS5_IJNS4_1CILi2EEESB_NSA_ILi1EEEEEEEENS5_IJNSA_ILi64EEENSA_ILi256EEESF_EEENS_12float_e4m3_tENS5_IJlSC_lEEESI_SJ_NS4_8TiledMMAINS4_8MMA_AtomIJNS4_10MMA_TraitsINS4_19SM100_MMA_F8F6F4_SSEJSI_SI_fSF_SG_NS4_17integral_constantINS4_4UMMA5MajorELSQ_0EEESR_NSO_INSP_7ScaleInELSS_0EEEST_EEEEEENS4_6LayoutINS5_IJSC_SC_SC_EEENS5_IJNSA_ILi0EEESY_SY_EEEEENS5_IJNS4_10UnderscoreES11_S11_EEEEENS4_23SM90_TMA_LOAD_MULTICASTENS4_14ComposedLayoutINS4_7SwizzleILi2ELi4ELi3EEENS4_18smem_ptr_flag_bitsILi8EEENSW_INS5_IJNSA_ILi8EEESF_EEENS5_IJSF_SC_EEEEEEEvNS4_8identityES14_S1E_vS1F_EENS_8epilogue10collective18CollectiveEpilogueINS1H_23Sm100TmaWarpSpecializedILi4ELi2ELi32ELb0ELb0EEEJSH_NS5_IJNSW_ISF_SC_EES1M_EEESI_SJ_SI_SJ_NS1H_6fusion15FusionCallbacksIS1L_NS1O_17LinearCombinationISI_fSI_fLNS_15FloatRoundStyleE2EEESH_S1N_JEEENS4_5SM1004TMEM4LOAD26SM100_TMEM_LOAD_16dp32b32xENS4_13SM90_TMA_LOADES1E_NS4_39AutoVectorizingCopyWithAssumedAlignmentILi128EEENS4_14SM90_TMA_STOREES1E_S20_S20_EEEvvEEEEvNT_6ParamsE)
        /*0038*/ 	.word	0x00000000


	//----- nvinfo : EIATTR_MIN_STACK_SIZE
	.align		4
.L_28:
        /*003c*/ 	.byte	0x04, 0x12
        /*003e*/ 	.short	(.L_30 - .L_29)
	.align		4
.L_29:
        /*0040*/ 	.word	index@(_ZN7cutlass13device_kernelINS_4gemm6kernel13GemmUniversalIN4cute5tupleIJiiiiEEENS1_10collective13CollectiveMmaINS1_35MainloopSm100TmaUmmaWarpSpecializedILi3ELi2ELi4ENS5_IJNS4_1CILi2EEESB_NSA_ILi1EEEEEEEENS5_IJNSA_ILi64EEENSA_ILi256EEESF_EEENS_12float_e4m3_tENS5_IJlSC_lEEESI_SJ_NS4_8TiledMMAINS4_8MMA_AtomIJNS4_10MMA_TraitsINS4_19SM100_MMA_F8F6F4_SSEJSI_SI_fSF_SG_NS4_17integral_constantINS4_4UMMA5MajorELSQ_0EEESR_NSO_INSP_7ScaleInELSS_0EEEST_EEEEEENS4_6LayoutINS5_IJSC_SC_SC_EEENS5_IJNSA_ILi0EEESY_SY_EEEEENS5_IJNS4_10UnderscoreES11_S11_EEEEENS4_23SM90_TMA_LOAD_MULTICASTENS4_14ComposedLayoutINS4_7SwizzleILi2ELi4ELi3EEENS4_18smem_ptr_flag_bitsILi8EEENSW_INS5_IJNSA_ILi8EEESF_EEENS5_IJSF_SC_EEEEEEEvNS4_8identityES14_S1E_vS1F_EENS_8epilogue10collective18CollectiveEpilogueINS1H_23Sm100TmaWarpSpecializedILi4ELi2ELi32ELb0ELb0EEEJSH_NS5_IJNSW_ISF_SC_EES1M_EEESI_SJ_SI_SJ_NS1H_6fusion15FusionCallbacksIS1L_NS1O_17LinearCombinationISI_fSI_fLNS_15FloatRoundStyleE2EEESH_S1N_JEEENS4_5SM1004TMEM4LOAD26SM100_TMEM_LOAD_16dp32b32xENS4_13SM90_TMA_LOADES1E_NS4_39AutoVectorizingCopyWithAssumedAlignmentILi128EEENS4_14SM90_TMA_STOREES1E_S20_S20_EEEvvEEEEvNT_6ParamsE)
        /*0044*/ 	.word	0x00000000
.L_30:


//--------------------- .nv.compat                --------------------------
	.section	.nv.compat,"",@"SHT_CUDA_COMPAT_INFO"
	.align	4
        /*0000*/ 	.byte	0x02, 0x09, 0x01, 0x00, 0x02, 0x02, 0x02, 0x00, 0x02, 0x05, 0x05, 0x00, 0x03, 0x07, 0x01, 0x01
        /*0010*/ 	.byte	0x02, 0x03, 0x01, 0x00, 0x02, 0x06, 0x01, 0x00, 0x04, 0x0b, 0x08, 0x00, 0x09, 0x00, 0x00, 0x00
        /*0020*/ 	.byte	0x00, 0x00, 0x00, 0x00


//--------------------- .nv.info._ZN7cutlass13device_kernelINS_4gemm6kernel13GemmUniversalIN4cute5tupleIJiiiiEEENS1_10collective13CollectiveMmaINS1_35MainloopSm100TmaUmmaWarpSpecializedILi3ELi2ELi4ENS5_IJNS4_1CILi2EEESB_NSA_ILi1EEEEEEEENS5_IJNSA_ILi64EEENSA_ILi256EEESF_EEENS_12float_e4m3_tENS5_IJlSC_lEEESI_SJ_NS4_8TiledMMAINS4_8MMA_AtomIJNS4_10MMA_TraitsINS4_19SM100_MMA_F8F6F4_SSEJSI_SI_fSF_SG_NS4_17integral_constantINS4_4UMMA5MajorELSQ_0EEESR_NSO_INSP_7ScaleInELSS_0EEEST_EEEEEENS4_6LayoutINS5_IJSC_SC_SC_EEENS5_IJNSA_ILi0EEESY_SY_EEEEENS5_IJNS4_10UnderscoreES11_S11_EEEEENS4_23SM90_TMA_LOAD_MULTICASTENS4_14ComposedLayoutINS4_7SwizzleILi2ELi4ELi3EEENS4_18smem_ptr_flag_bitsILi8EEENSW_INS5_IJNSA_ILi8EEESF_EEENS5_IJSF_SC_EEEEEEEvNS4_8identityES14_S1E_vS1F_EENS_8epilogue10collective18CollectiveEpilogueINS1H_23Sm100TmaWarpSpecializedILi4ELi2ELi32ELb0ELb0EEEJSH_NS5_IJNSW_ISF_SC_EES1M_EEESI_SJ_SI_SJ_NS1H_6fusion15FusionCallbacksIS1L_NS1O_17LinearCombinationISI_fSI_fLNS_15FloatRoundStyleE2EEESH_S1N_JEEENS4_5SM1004TMEM4LOAD26SM100_TMEM_LOAD_16dp32b32xENS4_13SM90_TMA_LOADES1E_NS4_39AutoVectorizingCopyWithAssumedAlignmentILi128EEENS4_14SM90_TMA_STOREES1E_S20_S20_EEEvvEEEEvNT_6ParamsE --------------------------
	.section	.nv.info._ZN7cutlass13device_kernelINS_4gemm6kernel13GemmUniversalIN4cute5tupleIJiiiiEEENS1_10collective13CollectiveMmaINS1_35MainloopSm100TmaUmmaWarpSpecializedILi3ELi2ELi4ENS5_IJNS4_1CILi2EEESB_NSA_ILi1EEEEEEEENS5_IJNSA_ILi64EEENSA_ILi256EEESF_EEENS_12float_e4m3_tENS5_IJlSC_lEEESI_SJ_NS4_8TiledMMAINS4_8MMA_AtomIJNS4_10MMA_TraitsINS4_19SM100_MMA_F8F6F4_SSEJSI_SI_fSF_SG_NS4_17integral_constantINS4_4UMMA5MajorELSQ_0EEESR_NSO_INSP_7ScaleInELSS_0EEEST_EEEEEENS4_6LayoutINS5_IJSC_SC_SC_EEENS5_IJNSA_ILi0EEESY_SY_EEEEENS5_IJNS4_10UnderscoreES11_S11_EEEEENS4_23SM90_TMA_LOAD_MULTICASTENS4_14ComposedLayoutINS4_7SwizzleILi2ELi4ELi3EEENS4_18smem_ptr_flag_bitsILi8EEENSW_INS5_IJNSA_ILi8EEESF_EEENS5_IJSF_SC_EEEEEEEvNS4_8identityES14_S1E_vS1F_EENS_8epilogue10collective18CollectiveEpilogueINS1H_23Sm100TmaWarpSpecializedILi4ELi2ELi32ELb0ELb0EEEJSH_NS5_IJNSW_ISF_SC_EES1M_EEESI_SJ_SI_SJ_NS1H_6fusion15FusionCallbacksIS1L_NS1O_17LinearCombinationISI_fSI_fLNS_15FloatRoundStyleE2EEESH_S1N_JEEENS4_5SM1004TMEM4LOAD26SM100_TMEM_LOAD_16dp32b32xENS4_13SM90_TMA_LOADES1E_NS4_39AutoVectorizingCopyWithAssumedAlignmentILi128EEENS4_14SM90_TMA_STOREES1E_S20_S20_EEEvvEEEEvNT_6ParamsE,"",@"SHT_CUDA_INFO"
	.sectionflags	@""
	.align	4


	//----- nvinfo : EIATTR_CUDA_API_VERSION
	.align		4
        /*0000*/ 	.byte	0x04, 0x37
        /*0002*/ 	.short	(.L_32 - .L_31)
.L_31:
        /*0004*/ 	.word	0x00000082


	//----- nvinfo : EIATTR_KPARAM_INFO
	.align		4
.L_32:
        /*0008*/ 	.byte	0x04, 0x17
        /*000a*/ 	.short	(.L_34 - .L_33)
.L_33:
        /*000c*/ 	.word	0x00000000
        /*0010*/ 	.short	0x0000
        /*0012*/ 	.short	0x0000
        /*0014*/ 	.byte	0x00, 0xf0, 0x01, 0x20


	//----- nvinfo : EIATTR_AT_ENTRY_FRAGMENTS
	.align		4
.L_34:
        /*0018*/ 	.byte	0x04, 0x4f
        /*001a*/ 	.short	(.L_36 - .L_35)


	//   ....[0]....
.L_35:
        /*001c*/ 	.word	0x00000006


	//----- nvinfo : EIATTR_RESERVED_SMEM_USED
	.align		4
.L_36:
        /*0020*/ 	.byte	0x01, 0x41
	.zero		2


	//----- nvinfo : EIATTR_SPARSE_MMA_MASK
	.align		4
        /*0024*/ 	.byte	0x03, 0x50
        /*0026*/ 	.short	0x0000


	//----- nvinfo : EIATTR_TCGEN05_1CTA_USED
	.align		4
        /*0028*/ 	.byte	0x01, 0x51
	.zero		2


	//----- nvinfo : EIATTR_MAXREG_COUNT
	.align		4
        /*002c*/ 	.byte	0x03, 0x1b
        /*002e*/ 	.short	0x00ff


	//----- nvinfo : EIATTR_NUM_BARRIERS
	.align		4
        /*0030*/ 	.byte	0x02, 0x4c
        /*0032*/ 	.byte	0x07
	.zero		1


	//----- nvinfo : EIATTR_EXTERNS
	.align		4
        /*0034*/ 	.byte	0x04, 0x0f
        /*0036*/ 	.short	(.L_38 - .L_37)


	//   ....[0]....
	.align		4
.L_37:
        /*0038*/ 	.word	index@(__assertfail)


	//----- nvinfo : EIATTR_MERCURY_ISA_VERSION
	.align		4
.L_38:
        /*003c*/ 	.byte	0x03, 0x5f
        /*003e*/ 	.short	0x0101


	//----- nvinfo : EIATTR_INT_WARP_WIDE_INSTR_OFFSETS
	.align		4
        /*0040*/ 	.byte	0x04, 0x31
        /*0042*/ 	.short	(.L_40 - .L_39)


	//   ....[0]....
.L_39:
        /*0044*/ 	.word	0x00003cd0


	//   ....[1]....
        /*0048*/ 	.word	0x00003cf0


	//   ....[2]....
        /*004c*/ 	.word	0x00003d20


	//   ....[3]....
        /*0050*/ 	.word	0x000048a0


	//   ....[4]....
        /*0054*/ 	.word	0x00004910


	//   ....[5]....
        /*0058*/ 	.word	0x000049e0


	//   ....[6]....
        /*005c*/ 	.word	0x00004a60


	//   ....[7]....
        /*0060*/ 	.word	0x00004b50


	//   ....[8]....
        /*0064*/ 	.word	0x00004bd0


	//   ....[9]....
        /*0068*/ 	.word	0x00004cb0


	//   ....[10]....
        /*006c*/ 	.word	0x00004d60


	//----- nvinfo : EIATTR_COOP_GROUP_MASK_REGIDS
	.align		4
.L_40:
        /*0070*/ 	.byte	0x04, 0x29
        /*0072*/ 	.short	(.L_42 - .L_41)


	//   ....[0]....
.L_41:
        /*0074*/ 	.word	0xffffffff


	//   ....[1]....
        /*0078*/ 	.word	0xffffffff


	//   ....[2]....
        /*007c*/ 	.word	0xffffffff


	//   ....[3]....
        /*0080*/ 	.word	0xffffffff


	//   ....[4]....
        /*0084*/ 	.word	0xffffffff


	//   ....[5]....
        /*0088*/ 	.word	0xffffffff


	//   ....[6]....
        /*008c*/ 	.word	0xffffffff


	//   ....[7]....
        /*0090*/ 	.word	0xffffffff


	//   ....[8]....
        /*0094*/ 	.word	0xffffffff


	//   ....[9]....
        /*0098*/ 	.word	0xffffffff


	//   ....[10]....
        /*009c*/ 	.word	0xffffffff


	//   ....[11]....
        /*00a0*/ 	.word	0xffffffff


	//   ....[12]....
        /*00a4*/ 	.word	0xffffffff


	//   ....[13]....
        /*00a8*/ 	.word	0xffffffff


	//----- nvinfo : EIATTR_COOP_GROUP_INSTR_OFFSETS
	.align		4
.L_42:
        /*00ac*/ 	.byte	0x04, 0x28
        /*00ae*/ 	.short	(.L_44 - .L_43)


	//   ....[0]....
.L_43:
        /*00b0*/ 	.word	0x00000080


	//   ....[1]....
        /*00b4*/ 	.word	0x000004f0


	//   ....[2]....
        /*00b8*/ 	.word	0x00000680


	//   ....[3]....
        /*00bc*/ 	.word	0x00000820


	//   ....[4]....
        /*00c0*/ 	.word	0x00000920


	//   ....[5]....
        /*00c4*/ 	.word	0x00000a90


	//   ....[6]....
        /*00c8*/ 	.word	0x00000c30


	//   ....[7]....
        /*00cc*/ 	.word	0x00000de0


	//   ....[8]....
        /*00d0*/ 	.word	0x00002150


	//   ....[9]....
        /*00d4*/ 	.word	0x00002fa0


	//   ....[10]....
        /*00d8*/ 	.word	0x000031b0


	//   ....[11]....
        /*00dc*/ 	.word	0x000031e0


	//   ....[12]....
        /*00e0*/ 	.word	0x00003bb0


	//   ....[13]....
        /*00e4*/ 	.word	0x00003de0


	//----- nvinfo : EIATTR_VRC_CTA_INIT_COUNT
	.align		4
.L_44:
        /*00e8*/ 	.byte	0x02, 0x4a
        /*00ea*/ 	.byte	0x80
	.zero		1


	//----- nvinfo : EIATTR_SYSCALL_OFFSETS
	.align		4
        /*00ec*/ 	.byte	0x04, 0x46
        /*00ee*/ 	.short	(.L_46 - .L_45)


	//   ....[0]....
.L_45:
        /*00f0*/ 	.word	0x000059f0


	//   ....[1]....
        /*00f4*/ 	.word	0x00005b30


	//   ....[2]....
        /*00f8*/ 	.word	0x00006360


	//   ....[3]....
        /*00fc*/ 	.word	0x000070f0


	//   ....[4]....
        /*0100*/ 	.word	0x00007e40


	//   ....[5]....
        /*0104*/ 	.word	0x00008bc0


	//----- nvinfo : EIATTR_MBARRIER_INSTR_OFFSETS
	.align		4
.L_46:
        /*0108*/ 	.byte	0x04, 0x39
        /*010a*/ 	.short	(.L_48 - .L_47)


	//   ....[0]....
.L_47:
        /*010c*/ 	.word	0x00000610
        /*0110*/ 	.word	0x000000ff
        /*0114*/ 	.word	0x00000000
        /*0118*/ 	.short	0x0100
        /*011a*/ 	.byte	0x04
	.zero		1


	//   ....[1]....
        /*011c*/ 	.word	0x00000620
        /*0120*/ 	.word	0x000000ff
        /*0124*/ 	.word	0x00000018
        /*0128*/ 	.short	0x0100
        /*012a*/ 	.byte	0x04
	.zero		1


	//   ....[2]....
        /*012c*/ 	.word	0x00000630
        /*0130*/ 	.word	0x000000ff
        /*0134*/ 	.word	0x00000008
        /*0138*/ 	.short	0x0100
        /*013a*/ 	.byte	0x04
	.zero		1


	//   ....[3]....
        /*013c*/ 	.word	0x00000640
        /*0140*/ 	.word	0x000000ff
        /*0144*/ 	.word	0x00000020
        /*0148*/ 	.short	0x0100
        /*014a*/ 	.byte	0x04
	.zero		1


	//   ....[4]....
        /*014c*/ 	.word	0x00000650
        /*0150*/ 	.word	0x000000ff
        /*0154*/ 	.word	0x00000010
        /*0158*/ 	.short	0x0100
        /*015a*/ 	.byte	0x04
	.zero		1


	//   ....[5]....
        /*015c*/ 	.word	0x00000660
        /*0160*/ 	.word	0x000000ff
        /*0164*/ 	.word	0x00000028
        /*0168*/ 	.short	0x0100
        /*016a*/ 	.byte	0x04
	.zero		1


	//   ....[6]....
        /*016c*/ 	.word	0x00000790
        /*0170*/ 	.word	0x000000ff
        /*0174*/ 	.word	0x00000030
        /*0178*/ 	.short	0x0100
        /*017a*/ 	.byte	0x04
	.zero		1


	//   ....[7]....
        /*017c*/ 	.word	0x000007a0
        /*0180*/ 	.word	0x000000ff
        /*0184*/ 	.word	0x00000050
        /*0188*/ 	.short	0x0100
        /*018a*/ 	.byte	0x04
	.zero		1


	//   ....[8]....
        /*018c*/ 	.word	0x000007b0
        /*0190*/ 	.word	0x000000ff
        /*0194*/ 	.word	0x00000038
        /*0198*/ 	.short	0x0100
        /*019a*/ 	.byte	0x04
	.zero		1


	//   ....[9]....
        /*019c*/ 	.word	0x000007c0
        /*01a0*/ 	.word	0x000000ff
        /*01a4*/ 	.word	0x00000058
        /*01a8*/ 	.short	0x0100
        /*01aa*/ 	.byte	0x04
	.zero		1


	//   ....[10]....
        /*01ac*/ 	.word	0x000007d0
        /*01b0*/ 	.word	0x000000ff
        /*01b4*/ 	.word	0x00000040
        /*01b8*/ 	.short	0x0100
        /*01ba*/ 	.byte	0x04
	.zero		1


	//   ....[11]....
        /*01bc*/ 	.word	0x000007e0
        /*01c0*/ 	.word	0x000000ff
        /*01c4*/ 	.word	0x00000060
        /*01c8*/ 	.short	0x0100
        /*01ca*/ 	.byte	0x04
	.zero		1


	//   ....[12]....
        /*01cc*/ 	.word	0x000007f0
        /*01d0*/ 	.word	0x000000ff
        /*01d4*/ 	.word	0x00000048
        /*01d8*/ 	.short	0x0100
        /*01da*/ 	.byte	0x04
	.zero		1


	//   ....[13]....
        /*01dc*/ 	.word	0x00000800
        /*01e0*/ 	.word	0x000000ff
        /*01e4*/ 	.word	0x00000068
        /*01e8*/ 	.short	0x0100
        /*01ea*/ 	.byte	0x04
	.zero		1


	//   ....[14]....
        /*01ec*/ 	.word	0x000008f0
        /*01f0*/ 	.word	0x000000ff
        /*01f4*/ 	.word	0x00000070
        /*01f8*/ 	.short	0x0100
        /*01fa*/ 	.byte	0x06
	.zero		1


	//   ....[15]....
        /*01fc*/ 	.word	0x00000900
        /*0200*/ 	.word	0x000000ff
        /*0204*/ 	.word	0x00000078
        /*0208*/ 	.short	0x0100
        /*020a*/ 	.byte	0x06
	.zero		1


	//   ....[16]....
        /*020c*/ 	.word	0x00000a40
        /*0210*/ 	.word	0x000000ff
        /*0214*/ 	.word	0x00000080
        /*0218*/ 	.short	0x0100
        /*021a*/ 	.byte	0x06
	.zero		1


	//   ....[17]....
        /*021c*/ 	.word	0x00000a50
        /*0220*/ 	.word	0x000000ff
        /*0224*/ 	.word	0x00000090
        /*0228*/ 	.short	0x0100
        /*022a*/ 	.byte	0x06
	.zero		1


	//   ....[18]....
        /*022c*/ 	.word	0x00000a60
        /*0230*/ 	.word	0x000000ff
        /*0234*/ 	.word	0x00000088
        /*0238*/ 	.short	0x0100
        /*023a*/ 	.byte	0x06
	.zero		1


	//   ....[19]....
        /*023c*/ 	.word	0x00000a70
        /*0240*/ 	.word	0x000000ff
        /*0244*/ 	.word	0x00000098
        /*0248*/ 	.short	0x0100
        /*024a*/ 	.byte	0x06
	.zero		1


	//   ....[20]....
        /*024c*/ 	.word	0x00000ba0
        /*0250*/ 	.word	0x000000ff
        /*0254*/ 	.word	0x000000a0
        /*0258*/ 	.short	0x0100
        /*025a*/ 	.byte	0x04
	.zero		1


	//   ....[21]....
        /*025c*/ 	.word	0x00000bb0
        /*0260*/ 	.word	0x000000ff
        /*0264*/ 	.word	0x000000c0
        /*0268*/ 	.short	0x0100
        /*026a*/ 	.byte	0x04
	.zero		1


	//   ....[22]....
        /*026c*/ 	.word	0x00000bc0
        /*0270*/ 	.word	0x000000ff
        /*0274*/ 	.word	0x000000a8
        /*0278*/ 	.short	0x0100
        /*027a*/ 	.byte	0x04
	.zero		1


	//   ....[23]....
        /*027c*/ 	.word	0x00000bd0
        /*0280*/ 	.word	0x000000ff
        /*0284*/ 	.word	0x000000c8
        /*0288*/ 	.short	0x0100
        /*028a*/ 	.byte	0x04
	.zero		1


	//   ....[24]....
        /*028c*/ 	.word	0x00000be0
        /*0290*/ 	.word	0x000000ff
        /*0294*/ 	.word	0x000000b0
        /*0298*/ 	.short	0x0100
        /*029a*/ 	.byte	0x04
	.zero		1


	//   ....[25]....
        /*029c*/ 	.word	0x00000bf0
        /*02a0*/ 	.word	0x000000ff
        /*02a4*/ 	.word	0x000000d0
        /*02a8*/ 	.short	0x0100
        /*02aa*/ 	.byte	0x04
	.zero		1


	//   ....[26]....
        /*02ac*/ 	.word	0x00000c00
        /*02b0*/ 	.word	0x000000ff
        /*02b4*/ 	.word	0x000000b8
        /*02b8*/ 	.short	0x0100
        /*02ba*/ 	.byte	0x04
	.zero		1


	//   ....[27]....
        /*02bc*/ 	.word	0x00000c10
        /*02c0*/ 	.word	0x000000ff
        /*02c4*/ 	.word	0x000000d8
        /*02c8*/ 	.short	0x0100
        /*02ca*/ 	.byte	0x04
	.zero		1


	//   ....[28]....
        /*02cc*/ 	.word	0x00000d00
        /*02d0*/ 	.word	0x000000ff
        /*02d4*/ 	.word	0x000000e0
        /*02d8*/ 	.short	0x0100
        /*02da*/ 	.byte	0x04
	.zero		1


	//   ....[29]....
        /*02dc*/ 	.word	0x00000d10
        /*02e0*/ 	.word	0x000000ff
        /*02e4*/ 	.word	0x000000f0
        /*02e8*/ 	.short	0x0100
        /*02ea*/ 	.byte	0x04
	.zero		1


	//   ....[30]....
        /*02ec*/ 	.word	0x00000d20
        /*02f0*/ 	.word	0x000000ff
        /*02f4*/ 	.word	0x000000e8
        /*02f8*/ 	.short	0x0100
        /*02fa*/ 	.byte	0x04
	.zero		1


	//   ....[31]....
        /*02fc*/ 	.word	0x00000d30
        /*0300*/ 	.word	0x000000ff
        /*0304*/ 	.word	0x000000f8
        /*0308*/ 	.short	0x0100
        /*030a*/ 	.byte	0x04
	.zero		1


	//   ....[32]....
        /*030c*/ 	.word	0x000019e0
        /*0310*/ 	.word	0x00000000
        /*0314*/ 	.word	0x000000f0
        /*0318*/ 	.short	0x010a
        /*031a*/ 	.byte	0xff
	.zero		1


	//   ....[33]....
        /*031c*/ 	.word	0x00001a00
        /*0320*/ 	.word	0x00000000
        /*0324*/ 	.word	0x000000e0
        /*0328*/ 	.short	0x0101
        /*032a*/ 	.byte	0xff
	.zero		1


	//   ....[34]....
        /*032c*/ 	.word	0x00001ac0
        /*0330*/ 	.word	0x000000ff
        /*0334*/ 	.word	0x00000018
        /*0338*/ 	.short	0x010a
        /*033a*/ 	.byte	0x04
	.zero		1


	//   ....[35]....
        /*033c*/ 	.word	0x00001b50
        /*0340*/ 	.word	0x000000ff
        /*0344*/ 	.word	0x00000018
        /*0348*/ 	.short	0x010a
        /*034a*/ 	.byte	0x21
	.zero		1


	//   ....[36]....
        /*034c*/ 	.word	0x00001ce0
        /*0350*/ 	.word	0x000000ff
        /*0354*/ 	.word	0x00000018
        /*0358*/ 	.short	0x010a
        /*035a*/ 	.byte	0x05
	.zero		1


	//   ....[37]....
        /*035c*/ 	.word	0x00001e10
        /*0360*/ 	.word	0x000000ff
        /*0364*/ 	.word	0x00000078
        /*0368*/ 	.short	0x0101
        /*036a*/ 	.byte	0x15
	.zero		1


	//   ....[38]....
        /*036c*/ 	.word	0x00001e30
        /*0370*/ 	.word	0x000000ff
        /*0374*/ 	.word	0x00000018
        /*0378*/ 	.short	0x010a
        /*037a*/ 	.byte	0x04
	.zero		1


	//   ....[39]....
        /*037c*/ 	.word	0x00001eb0
        /*0380*/ 	.word	0x000000ff
        /*0384*/ 	.word	0x00000018
        /*0388*/ 	.short	0x010a
        /*038a*/ 	.byte	0x11
	.zero		1


	//   ....[40]....
        /*038c*/ 	.word	0x00002040
        /*0390*/ 	.word	0x000000ff
        /*0394*/ 	.word	0x00000018
        /*0398*/ 	.short	0x010a
        /*039a*/ 	.byte	0x05
	.zero		1


	//   ....[41]....
        /*039c*/ 	.word	0x00002180
        /*03a0*/ 	.word	0x00000003
        /*03a4*/ 	.word	0x00000080
        /*03a8*/ 	.short	0x010a
        /*03aa*/ 	.byte	0xff
	.zero		1


	//   ....[42]....
        /*03ac*/ 	.word	0x000022d0
        /*03b0*/ 	.word	0x00000000
        /*03b4*/ 	.word	0x00000000
        /*03b8*/ 	.short	0x0101
        /*03ba*/ 	.byte	0xff
	.zero		1


	//   ....[43]....
        /*03bc*/ 	.word	0x00002880
        /*03c0*/ 	.word	0x000000ff
        /*03c4*/ 	.word	0x00000000
        /*03c8*/ 	.short	0x010a
        /*03ca*/ 	.byte	0x04
	.zero		1


	//   ....[44]....
        /*03cc*/ 	.word	0x00002910
        /*03d0*/ 	.word	0x000000ff
        /*03d4*/ 	.word	0x00000000
        /*03d8*/ 	.short	0x010a
        /*03da*/ 	.byte	0x05
	.zero		1


	//   ....[45]....
        /*03dc*/ 	.word	0x000029b0
        /*03e0*/ 	.word	0x00000000
        /*03e4*/ 	.word	0x00000000
        /*03e8*/ 	.short	0x010a
        /*03ea*/ 	.byte	0xff
	.zero		1


	//   ....[46]....
        /*03ec*/ 	.word	0x00002af0
        /*03f0*/ 	.word	0x00000002
        /*03f4*/ 	.word	0x000000e0
        /*03f8*/ 	.short	0x010a
        /*03fa*/ 	.byte	0xff
	.zero		1


	//   ....[47]....
        /*03fc*/ 	.word	0x00002b50
        /*0400*/ 	.word	0x00000004
        /*0404*/ 	.word	0x00000000
        /*0408*/ 	.short	0x0101
        /*040a*/ 	.byte	0xff
	.zero		1


	//   ....[48]....
        /*040c*/ 	.word	0x00002b70
        /*0410*/ 	.word	0x000000ff
        /*0414*/ 	.word	0x00000090
        /*0418*/ 	.short	0x010a
        /*041a*/ 	.byte	0x04
	.zero		1


	//   ....[49]....
        /*041c*/ 	.word	0x00002c90
        /*0420*/ 	.word	0x00000002
        /*0424*/ 	.word	0x00000080
        /*0428*/ 	.short	0x010a
        /*042a*/ 	.byte	0xff
	.zero		1


	//   ....[50]....
        /*042c*/ 	.word	0x00002da0
        /*0430*/ 	.word	0x00000002
        /*0434*/ 	.word	0x00000000
        /*0438*/ 	.short	0x0101
        /*043a*/ 	.byte	0xff
	.zero		1


	//   ....[51]....
        /*043c*/ 	.word	0x00002e30
        /*0440*/ 	.word	0x000000ff
        /*0444*/ 	.word	0x00000090
        /*0448*/ 	.short	0x0106
        /*044a*/ 	.byte	0x04
	.zero		1


	//   ....[52]....
        /*044c*/ 	.word	0x00002e50
        /*0450*/ 	.word	0x000000ff
        /*0454*/ 	.word	0x00000090
        /*0458*/ 	.short	0x010a
        /*045a*/ 	.byte	0x04
	.zero		1


	//   ....[53]....
        /*045c*/ 	.word	0x00002ee0
        /*0460*/ 	.word	0x000000ff
        /*0464*/ 	.word	0x00000090
        /*0468*/ 	.short	0x0106
        /*046a*/ 	.byte	0x07
	.zero		1


	//   ....[54]....
        /*046c*/ 	.word	0x00002f20
        /*0470*/ 	.word	0x00000000
        /*0474*/ 	.word	0x00000090
        /*0478*/ 	.short	0x010a
        /*047a*/ 	.byte	0xff
	.zero		1


	//   ....[55]....
        /*047c*/ 	.word	0x00003440
        /*0480*/ 	.word	0x00000000
        /*0484*/ 	.word	0x00000080
        /*0488*/ 	.short	0x010a
        /*048a*/ 	.byte	0xff
	.zero		1


	//   ....[56]....
        /*048c*/ 	.word	0x00003540
        /*0490*/ 	.word	0x00000003
        /*0494*/ 	.word	0x00000000
        /*0498*/ 	.short	0x0101
        /*049a*/ 	.byte	0xff
	.zero		1


	//   ....[57]....
        /*049c*/ 	.word	0x00003550
        /*04a0*/ 	.word	0x000000ff
        /*04a4*/ 	.word	0x00000000
        /*04a8*/ 	.short	0x010a
        /*04aa*/ 	.byte	0x04
	.zero		1


	//   ....[58]....
        /*04ac*/ 	.word	0x000035d0
        /*04b0*/ 	.word	0x000000ff
        /*04b4*/ 	.word	0x000000c0
        /*04b8*/ 	.short	0x010a
        /*04ba*/ 	.byte	0x17
	.zero		1


	//   ....[59]....
        /*04bc*/ 	.word	0x000036b0
        /*04c0*/ 	.word	0x000000ff
        /*04c4*/ 	.word	0x00000000
        /*04c8*/ 	.short	0x010a
        /*04ca*/ 	.byte	0x05
	.zero		1


	//   ....[60]....
        /*04cc*/ 	.word	0x000037f0
        /*04d0*/ 	.word	0x000000ff
        /*04d4*/ 	.word	0x00000000
        /*04d8*/ 	.short	0x010a
        /*04da*/ 	.byte	0x04
	.zero		1


	//   ....[61]....
        /*04dc*/ 	.word	0x000039e0
        /*04e0*/ 	.word	0x000000ff
        /*04e4*/ 	.word	0x00000000
        /*04e8*/ 	.short	0x010a
        /*04ea*/ 	.byte	0x04
	.zero		1


	//   ....[62]....
        /*04ec*/ 	.word	0x00003a70
        /*04f0*/ 	.word	0x000000ff
        /*04f4*/ 	.word	0x00000000
        /*04f8*/ 	.short	0x010a
        /*04fa*/ 	.byte	0x05
	.zero		1


	//   ....[63]....
        /*04fc*/ 	.word	0x00003b00
        /*0500*/ 	.word	0x000000ff
        /*0504*/ 	.word	0x00000000
        /*0508*/ 	.short	0x010a
        /*050a*/ 	.byte	0x05
	.zero		1


	//   ....[64]....
        /*050c*/ 	.word	0x00003b90
        /*0510*/ 	.word	0x000000ff
        /*0514*/ 	.word	0x00000000
        /*0518*/ 	.short	0x010a
        /*051a*/ 	.byte	0x04
	.zero		1


	//   ....[65]....
        /*051c*/ 	.word	0x000040a0
        /*0520*/ 	.word	0x0000000c
        /*0524*/ 	.word	0x00000080
        /*0528*/ 	.short	0x010a
        /*052a*/ 	.byte	0xff
	.zero		1


	//   ....[66]....
        /*052c*/ 	.word	0x00004210
        /*0530*/ 	.word	0x00000000
        /*0534*/ 	.word	0x00000000
        /*0538*/ 	.short	0x0101
        /*053a*/ 	.byte	0xff
	.zero		1


	//   ....[67]....
        /*053c*/ 	.word	0x000046a0
        /*0540*/ 	.word	0x000000ff
        /*0544*/ 	.word	0x00000078
        /*0548*/ 	.short	0x010a
        /*054a*/ 	.byte	0x15
	.zero		1


	//   ....[68]....
        /*054c*/ 	.word	0x00004820
        /*0550*/ 	.word	0x000000ff
        /*0554*/ 	.word	0x00000050
        /*0558*/ 	.short	0x010a
        /*055a*/ 	.byte	0x15
	.zero		1


	//   ....[69]....
        /*055c*/ 	.word	0x00004990
        /*0560*/ 	.word	0x000000ff
        /*0564*/ 	.word	0x00000030
        /*0568*/ 	.short	0x010b
        /*056a*/ 	.byte	0x15
	.zero		1


	//   ....[70]....
        /*056c*/ 	.word	0x000049a0
        /*0570*/ 	.word	0x000000ff
        /*0574*/ 	.word	0x00000000
        /*0578*/ 	.short	0x0101
        /*057a*/ 	.byte	0x28
	.zero		1


	//   ....[71]....
        /*057c*/ 	.word	0x000049b0
        /*0580*/ 	.word	0x000000ff
        /*0584*/ 	.word	0x00000058
        /*0588*/ 	.short	0x010a
        /*058a*/ 	.byte	0x15
	.zero		1


	//   ....[72]....
        /*058c*/ 	.word	0x00004b00
        /*0590*/ 	.word	0x000000ff
        /*0594*/ 	.word	0x00000038
        /*0598*/ 	.short	0x010b
        /*059a*/ 	.byte	0x15
	.zero		1


	//   ....[73]....
        /*059c*/ 	.word	0x00004b10
        /*05a0*/ 	.word	0x000000ff
        /*05a4*/ 	.word	0x00000000
        /*05a8*/ 	.short	0x0101
        /*05aa*/ 	.byte	0x27
	.zero		1


	//   ....[74]....
        /*05ac*/ 	.word	0x00004b20
        /*05b0*/ 	.word	0x000000ff
        /*05b4*/ 	.word	0x00000060
        /*05b8*/ 	.short	0x010a
        /*05ba*/ 	.byte	0x15
	.zero		1


	//   ....[75]....
        /*05bc*/ 	.word	0x00004c60
        /*05c0*/ 	.word	0x000000ff
        /*05c4*/ 	.word	0x00000040
        /*05c8*/ 	.short	0x010b
        /*05ca*/ 	.byte	0x15
	.zero		1


	//   ....[76]....
        /*05cc*/ 	.word	0x00004c70
        /*05d0*/ 	.word	0x000000ff
        /*05d4*/ 	.word	0x00000000
        /*05d8*/ 	.short	0x0101
        /*05da*/ 	.byte	0x26
	.zero		1


	//   ....[77]....
        /*05dc*/ 	.word	0x00004c80
        /*05e0*/ 	.word	0x000000ff
        /*05e4*/ 	.word	0x00000068
        /*05e8*/ 	.short	0x010a
        /*05ea*/ 	.byte	0x15
	.zero		1


	//   ....[78]....
        /*05ec*/ 	.word	0x00004e70
        /*05f0*/ 	.word	0x000000ff
        /*05f4*/ 	.word	0x00000048
        /*05f8*/ 	.short	0x010b
        /*05fa*/ 	.byte	0x15
	.zero		1


	//   ....[79]....
        /*05fc*/ 	.word	0x00004e80
        /*0600*/ 	.word	0x000000ff
        /*0604*/ 	.word	0x00000000
        /*0608*/ 	.short	0x0101
        /*060a*/ 	.byte	0x25
	.zero		1


	//   ....[80]....
        /*060c*/ 	.word	0x00004eb0
        /*0610*/ 	.word	0x000000ff
        /*0614*/ 	.word	0x00000050
        /*0618*/ 	.short	0x010a
        /*061a*/ 	.byte	0x15
	.zero		1


	//   ....[81]....
        /*061c*/ 	.word	0x00004ed0
        /*0620*/ 	.word	0x000000ff
        /*0624*/ 	.word	0x00000058
        /*0628*/ 	.short	0x010a
        /*062a*/ 	.byte	0x15
	.zero		1


	//   ....[82]....
        /*062c*/ 	.word	0x00004ef0
        /*0630*/ 	.word	0x000000ff
        /*0634*/ 	.word	0x00000060
        /*0638*/ 	.short	0x010a
        /*063a*/ 	.byte	0x15
	.zero		1


	//   ....[83]....
        /*063c*/ 	.word	0x00004f30
        /*0640*/ 	.word	0x00000000
        /*0644*/ 	.word	0x00000068
        /*0648*/ 	.short	0x010a
        /*064a*/ 	.byte	0xff
	.zero		1


	//   ....[84]....
        /*064c*/ 	.word	0x00005280
        /*0650*/ 	.word	0x00000003
        /*0654*/ 	.word	0x00000080
        /*0658*/ 	.short	0x010a
        /*065a*/ 	.byte	0xff
	.zero		1


	//   ....[85]....
        /*065c*/ 	.word	0x00005400
        /*0660*/ 	.word	0x00000000
        /*0664*/ 	.word	0x00000000
        /*0668*/ 	.short	0x0101
        /*066a*/ 	.byte	0xff
	.zero		1


	//   ....[86]....
        /*066c*/ 	.word	0x00005f50
        /*0670*/ 	.word	0x00000002
        /*0674*/ 	.word	0x00000030
        /*0678*/ 	.short	0x010a
        /*067a*/ 	.byte	0xff
	.zero		1


	//   ....[87]....
        /*067c*/ 	.word	0x00005fc0
        /*0680*/ 	.word	0x00000047
        /*0684*/ 	.word	0x000000a0
        /*0688*/ 	.short	0x010a
        /*068a*/ 	.byte	0xff
	.zero		1


	//   ....[88]....
        /*068c*/ 	.word	0x000060b0
        /*0690*/ 	.word	0x00000002
        /*0694*/ 	.word	0x00000030
        /*0698*/ 	.short	0x010a
        /*069a*/ 	.byte	0xff
	.zero		1


	//   ....[89]....
        /*069c*/ 	.word	0x000061c0
        /*06a0*/ 	.word	0x00000000
        /*06a4*/ 	.word	0x00000000
        /*06a8*/ 	.short	0x0101
        /*06aa*/ 	.byte	0xff
	.zero		1


	//   ....[90]....
        /*06ac*/ 	.word	0x00006240
        /*06b0*/ 	.word	0x00000047
        /*06b4*/ 	.word	0x000000a0
        /*06b8*/ 	.short	0x010a
        /*06ba*/ 	.byte	0xff
	.zero		1


	//   ....[91]....
        /*06bc*/ 	.word	0x00006d90
        /*06c0*/ 	.word	0x00000070
        /*06c4*/ 	.word	0x00000030
        /*06c8*/ 	.short	0x010a
        /*06ca*/ 	.byte	0xff
	.zero		1


	//   ....[92]....
        /*06cc*/ 	.word	0x00006e60
        /*06d0*/ 	.word	0x00000070
        /*06d4*/ 	.word	0x00000030
        /*06d8*/ 	.short	0x010a
        /*06da*/ 	.byte	0xff
	.zero		1


	//   ....[93]....
        /*06dc*/ 	.word	0x00006f70
        /*06e0*/ 	.word	0x00000000
        /*06e4*/ 	.word	0x00000000
        /*06e8*/ 	.short	0x0101
        /*06ea*/ 	.byte	0xff
	.zero		1


	//   ....[94]....
        /*06ec*/ 	.word	0x00007ae0
        /*06f0*/ 	.word	0x00000070
        /*06f4*/ 	.word	0x00000030
        /*06f8*/ 	.short	0x010a
        /*06fa*/ 	.byte	0xff
	.zero		1


	//   ....[95]....
        /*06fc*/ 	.word	0x00007bb0
        /*0700*/ 	.word	0x00000070
        /*0704*/ 	.word	0x00000030
        /*0708*/ 	.short	0x010a
        /*070a*/ 	.byte	0xff
	.zero		1


	//   ....[96]....
        /*070c*/ 	.word	0x00007cc0
        /*0710*/ 	.word	0x00000000
        /*0714*/ 	.word	0x00000000
        /*0718*/ 	.short	0x0101
        /*071a*/ 	.byte	0xff
	.zero		1


	//   ....[97]....
        /*071c*/ 	.word	0x00008860
        /*0720*/ 	.word	0x00000066
        /*0724*/ 	.word	0x00000030
        /*0728*/ 	.short	0x010a
        /*072a*/ 	.byte	0xff
	.zero		1


	//   ....[98]....
        /*072c*/ 	.word	0x00008930
        /*0730*/ 	.word	0x00000066
        /*0734*/ 	.word	0x00000030
        /*0738*/ 	.short	0x010a
        /*073a*/ 	.byte	0xff
	.zero		1


	//   ....[99]....
        /*073c*/ 	.word	0x00008a40
        /*0740*/ 	.word	0x00000000
        /*0744*/ 	.word	0x00000000
        /*0748*/ 	.short	0x0101
        /*074a*/ 	.byte	0xff
	.zero		1


	//   ....[100]....
        /*074c*/ 	.word	0x00008ed0
        /*0750*/ 	.word	0x000000ff
        /*0754*/ 	.word	0x00000000
        /*0758*/ 	.short	0x0101
        /*075a*/ 	.byte	0x04
	.zero		1


	//   ....[101]....
        /*075c*/ 	.word	0x000096e0
        /*0760*/ 	.word	0x00000000
        /*0764*/ 	.word	0x000000f0
        /*0768*/ 	.short	0x010a
        /*076a*/ 	.byte	0xff
	.zero		1


	//   ....[102]....
        /*076c*/ 	.word	0x00009740
        /*0770*/ 	.word	0x00000000
        /*0774*/ 	.word	0x00000018
        /*0778*/ 	.short	0x010a
        /*077a*/ 	.byte	0xff
	.zero		1


	//   ....[103]....
        /*077c*/ 	.word	0x000097a0
        /*0780*/ 	.word	0x00000000
        /*0784*/ 	.word	0x00000018
        /*0788*/ 	.short	0x010a
        /*078a*/ 	.byte	0xff
	.zero		1


	//   ....[104]....
        /*078c*/ 	.word	0x000097f0
        /*0790*/ 	.word	0x00000003
        /*0794*/ 	.word	0x00000080
        /*0798*/ 	.short	0x010a
        /*079a*/ 	.byte	0xff
	.zero		1


	//   ....[105]....
        /*079c*/ 	.word	0x00009850
        /*07a0*/ 	.word	0x00000000
        /*07a4*/ 	.word	0x00000000
        /*07a8*/ 	.short	0x010a
        /*07aa*/ 	.byte	0xff
	.zero		1


	//   ....[106]....
        /*07ac*/ 	.word	0x000098b0
        /*07b0*/ 	.word	0x00000000
        /*07b4*/ 	.word	0x00000000
        /*07b8*/ 	.short	0x010a
        /*07ba*/ 	.byte	0xff
	.zero		1


	//   ....[107]....
        /*07bc*/ 	.word	0x00009900
        /*07c0*/ 	.word	0x00000002
        /*07c4*/ 	.word	0x000000e0
        /*07c8*/ 	.short	0x010a
        /*07ca*/ 	.byte	0xff
	.zero		1


	//   ....[108]....
        /*07cc*/ 	.word	0x00009960
        /*07d0*/ 	.word	0x00000002
        /*07d4*/ 	.word	0x00000090
        /*07d8*/ 	.short	0x010a
        /*07da*/ 	.byte	0xff
	.zero		1


	//   ....[109]....
        /*07dc*/ 	.word	0x000099b0
        /*07e0*/ 	.word	0x00000002
        /*07e4*/ 	.word	0x00000080
        /*07e8*/ 	.short	0x010a
        /*07ea*/ 	.byte	0xff
	.zero		1


	//   ....[110]....
        /*07ec*/ 	.word	0x00009a10
        /*07f0*/ 	.word	0x00000000
        /*07f4*/ 	.word	0x00000090
        /*07f8*/ 	.short	0x010a
        /*07fa*/ 	.byte	0xff
	.zero		1


	//   ....[111]....
        /*07fc*/ 	.word	0x00009a60
        /*0800*/ 	.word	0x00000000
        /*0804*/ 	.word	0x00000080
        /*0808*/ 	.short	0x010a
        /*080a*/ 	.byte	0xff
	.zero		1


	//   ....[112]....
        /*080c*/ 	.word	0x00009ac0
        /*0810*/ 	.word	0x00000003
        /*0814*/ 	.word	0x000000c0
        /*0818*/ 	.short	0x010a
        /*081a*/ 	.byte	0xff
	.zero		1


	//   ....[113]....
        /*081c*/ 	.word	0x00009b20
        /*0820*/ 	.word	0x00000000
        /*0824*/ 	.word	0x00000000
        /*0828*/ 	.short	0x010a
        /*082a*/ 	.byte	0xff
	.zero		1


	//   ....[114]....
        /*082c*/ 	.word	0x00009b80
        /*0830*/ 	.word	0x00000000
        /*0834*/ 	.word	0x00000000
        /*0838*/ 	.short	0x010a
        /*083a*/ 	.byte	0xff
	.zero		1


	//   ....[115]....
        /*083c*/ 	.word	0x00009be0
        /*0840*/ 	.word	0x00000000
        /*0844*/ 	.word	0x00000000
        /*0848*/ 	.short	0x010a
        /*084a*/ 	.byte	0xff
	.zero		1


	//   ....[116]....
        /*084c*/ 	.word	0x00009c40
        /*0850*/ 	.word	0x00000000
        /*0854*/ 	.word	0x00000000
        /*0858*/ 	.short	0x010a
        /*085a*/ 	.byte	0xff
	.zero		1


	//   ....[117]....
        /*085c*/ 	.word	0x00009ca0
        /*0860*/ 	.word	0x00000000
        /*0864*/ 	.word	0x00000000
        /*0868*/ 	.short	0x010a
        /*086a*/ 	.byte	0xff
	.zero		1


	//   ....[118]....
        /*086c*/ 	.word	0x00009cf0
        /*0870*/ 	.word	0x0000000c
        /*0874*/ 	.word	0x00000080
        /*0878*/ 	.short	0x010a
        /*087a*/ 	.byte	0xff
	.zero		1


	//   ....[119]....
        /*087c*/ 	.word	0x00009d50
        /*0880*/ 	.word	0x00000000
        /*0884*/ 	.word	0x00000078
        /*0888*/ 	.short	0x010a
        /*088a*/ 	.byte	0xff
	.zero		1


	//   ....[120]....
        /*088c*/ 	.word	0x00009db0
        /*0890*/ 	.word	0x00000000
        /*0894*/ 	.word	0x00000050
        /*0898*/ 	.short	0x010a
        /*089a*/ 	.byte	0xff
	.zero		1


	//   ....[121]....
        /*089c*/ 	.word	0x00009e10
        /*08a0*/ 	.word	0x00000000
        /*08a4*/ 	.word	0x00000058
        /*08a8*/ 	.short	0x010a
        /*08aa*/ 	.byte	0xff
	.zero		1


	//   ....[122]....
        /*08ac*/ 	.word	0x00009e70
        /*08b0*/ 	.word	0x00000000
        /*08b4*/ 	.word	0x00000060
        /*08b8*/ 	.short	0x010a
        /*08ba*/ 	.byte	0xff
	.zero		1


	//   ....[123]....
        /*08bc*/ 	.word	0x00009ed0
        /*08c0*/ 	.word	0x00000000
        /*08c4*/ 	.word	0x00000068
        /*08c8*/ 	.short	0x010a
        /*08ca*/ 	.byte	0xff
	.zero		1


	//   ....[124]....
        /*08cc*/ 	.word	0x00009f30
        /*08d0*/ 	.word	0x00000000
        /*08d4*/ 	.word	0x00000050
        /*08d8*/ 	.short	0x010a
        /*08da*/ 	.byte	0xff
	.zero		1


	//   ....[125]....
        /*08dc*/ 	.word	0x00009f90
        /*08e0*/ 	.word	0x00000000
        /*08e4*/ 	.word	0x00000058
        /*08e8*/ 	.short	0x010a
        /*08ea*/ 	.byte	0xff
	.zero		1


	//   ....[126]....
        /*08ec*/ 	.word	0x00009ff0
        /*08f0*/ 	.word	0x00000000
        /*08f4*/ 	.word	0x00000060
        /*08f8*/ 	.short	0x010a
        /*08fa*/ 	.byte	0xff
	.zero		1


	//   ....[127]....
        /*08fc*/ 	.word	0x0000a040
        /*0900*/ 	.word	0x00000003
        /*0904*/ 	.word	0x00000080
        /*0908*/ 	.short	0x010a
        /*090a*/ 	.byte	0xff
	.zero		1


	//   ....[128]....
        /*090c*/ 	.word	0x0000a090
        /*0910*/ 	.word	0x00000002
        /*0914*/ 	.word	0x00000030
        /*0918*/ 	.short	0x010a
        /*091a*/ 	.byte	0xff
	.zero		1


	//   ....[129]....
        /*091c*/ 	.word	0x0000a0e0
        /*0920*/ 	.word	0x00000047
        /*0924*/ 	.word	0x000000a0
        /*0928*/ 	.short	0x010a
        /*092a*/ 	.byte	0xff
	.zero		1


	//   ....[130]....
        /*092c*/ 	.word	0x0000a130
        /*0930*/ 	.word	0x00000070
        /*0934*/ 	.word	0x00000030
        /*0938*/ 	.short	0x010a
        /*093a*/ 	.byte	0xff
	.zero		1


	//   ....[131]....
        /*093c*/ 	.word	0x0000a180
        /*0940*/ 	.word	0x00000070
        /*0944*/ 	.word	0x00000030
        /*0948*/ 	.short	0x010a
        /*094a*/ 	.byte	0xff
	.zero		1


	//   ....[132]....
        /*094c*/ 	.word	0x0000a1d0
        /*0950*/ 	.word	0x00000066
        /*0954*/ 	.word	0x00000030
        /*0958*/ 	.short	0x010a
        /*095a*/ 	.byte	0xff
	.zero		1


	//----- nvinfo : EIATTR_NUM_MBARRIERS
	.align		4
.L_48:
        /*095c*/ 	.byte	0x03, 0x38
        /*095e*/ 	.short	0x0020


	//----- nvinfo : EIATTR_EXIT_INSTR_OFFSETS
	.align		4
        /*0960*/ 	.byte	0x04, 0x1c
        /*0962*/ 	.short	(.L_50 - .L_49)


	//   ....[0]....
.L_49:
        /*0964*/ 	.word	0x000029e0


	//   ....[1]....
        /*0968*/ 	.word	0x00002ef0


	//   ....[2]....
        /*096c*/ 	.word	0x00002f50


	//   ....[3]....
        /*0970*/ 	.word	0x00003df0


	//   ....[4]....
        /*0974*/ 	.word	0x00004f60


	//   ....[5]....
        /*0978*/ 	.word	0x00004fa0


	//   ....[6]....
        /*097c*/ 	.word	0x000096d0


	//----- nvinfo : EIATTR_MAX_THREADS
	.align		4
.L_50:
        /*0980*/ 	.byte	0x04, 0x05
        /*0982*/ 	.short	(.L_52 - .L_51)
.L_51:
        /*0984*/ 	.word	0x00000100
        /*0988*/ 	.word	0x00000001
        /*098c*/ 	.word	0x00000001


	//----- nvinfo : EIATTR_CRS_STACK_SIZE
	.align		4
.L_52:
        /*0990*/ 	.byte	0x04, 0x1e
        /*0992*/ 	.short	(.L_54 - .L_53)
.L_53:
        /*0994*/ 	.word	0x00000000


	//----- nvinfo : EIATTR_CBANK_PARAM_SIZE
	.align		4
.L_54:
        /*0998*/ 	.byte	0x03, 0x19
        /*099a*/ 	.short	0x0800


	//----- nvinfo : EIATTR_PARAM_CBANK
	.align		4
        /*099c*/ 	.byte	0x04, 0x0a
        /*099e*/ 	.short	(.L_56 - .L_55)
	.align		4
.L_55:
        /*09a0*/ 	.word	index@(.nv.constant0._ZN7cutlass13device_kernelINS_4gemm6kernel13GemmUniversalIN4cute5tupleIJiiiiEEENS1_10collective13CollectiveMmaINS1_35MainloopSm100TmaUmmaWarpSpecializedILi3ELi2ELi4ENS5_IJNS4_1CILi2EEESB_NSA_ILi1EEEEEEEENS5_IJNSA_ILi64EEENSA_ILi256EEESF_EEENS_12float_e4m3_tENS5_IJlSC_lEEESI_SJ_NS4_8TiledMMAINS4_8MMA_AtomIJNS4_10MMA_TraitsINS4_19SM100_MMA_F8F6F4_SSEJSI_SI_fSF_SG_NS4_17integral_constantINS4_4UMMA5MajorELSQ_0EEESR_NSO_INSP_7ScaleInELSS_0EEEST_EEEEEENS4_6LayoutINS5_IJSC_SC_SC_EEENS5_IJNSA_ILi0EEESY_SY_EEEEENS5_IJNS4_10UnderscoreES11_S11_EEEEENS4_23SM90_TMA_LOAD_MULTICASTENS4_14ComposedLayoutINS4_7SwizzleILi2ELi4ELi3EEENS4_18smem_ptr_flag_bitsILi8EEENSW_INS5_IJNSA_ILi8EEESF_EEENS5_IJSF_SC_EEEEEEEvNS4_8identityES14_S1E_vS1F_EENS_8epilogue10collective18CollectiveEpilogueINS1H_23Sm100TmaWarpSpecializedILi4ELi2ELi32ELb0ELb0EEEJSH_NS5_IJNSW_ISF_SC_EES1M_EEESI_SJ_SI_SJ_NS1H_6fusion15FusionCallbacksIS1L_NS1O_17LinearCombinationISI_fSI_fLNS_15FloatRoundStyleE2EEESH_S1N_JEEENS4_5SM1004TMEM4LOAD26SM100_TMEM_LOAD_16dp32b32xENS4_13SM90_TMA_LOADES1E_NS4_39AutoVectorizingCopyWithAssumedAlignmentILi128EEENS4_14SM90_TMA_STOREES1E_S20_S20_EEEvvEEEEvNT_6ParamsE)
        /*09a4*/ 	.short	0x0380
        /*09a6*/ 	.short	0x0800


	//----- nvinfo : EIATTR_SW_WAR
	.align		4
.L_56:
        /*09a8*/ 	.byte	0x04, 0x36
        /*09aa*/ 	.short	(.L_58 - .L_57)
.L_57:
        /*09ac*/ 	.word	0x00000008
.L_58:


//--------------------- .nv.callgraph             --------------------------
	.section	.nv.callgraph,"",@"SHT_CUDA_CALLGRAPH"
	.align	4
	.sectionentsize	8
	.align		4
        /*0000*/ 	.word	0x00000000
	.align		4
        /*0004*/ 	.word	0xffffffff
	.align		4
        /*0008*/ 	.word	index@(_ZN7cutlass13device_kernelINS_4gemm6kernel13GemmUniversalIN4cute5tupleIJiiiiEEENS1_10collective13CollectiveMmaINS1_35MainloopSm100TmaUmmaWarpSpecializedILi3ELi2ELi4ENS5_IJNS4_1CILi2EEESB_NSA_ILi1EEEEEEEENS5_IJNSA_ILi64EEENSA_ILi256EEESF_EEENS_12float_e4m3_tENS5_IJlSC_lEEESI_SJ_NS4_8TiledMMAINS4_8MMA_AtomIJNS4_10MMA_TraitsINS4_19SM100_MMA_F8F6F4_SSEJSI_SI_fSF_SG_NS4_17integral_constantINS4_4UMMA5MajorELSQ_0EEESR_NSO_INSP_7ScaleInELSS_0EEEST_EEEEEENS4_6LayoutINS5_IJSC_SC_SC_EEENS5_IJNSA_ILi0EEESY_SY_EEEEENS5_IJNS4_10UnderscoreES11_S11_EEEEENS4_23SM90_TMA_LOAD_MULTICASTENS4_14ComposedLayoutINS4_7SwizzleILi2ELi4ELi3EEENS4_18smem_ptr_flag_bitsILi8EEENSW_INS5_IJNSA_ILi8EEESF_EEENS5_IJSF_SC_EEEEEEEvNS4_8identityES14_S1E_vS1F_EENS_8epilogue10collective18CollectiveEpilogueINS1H_23Sm100TmaWarpSpecializedILi4ELi2ELi32ELb0ELb0EEEJSH_NS5_IJNSW_ISF_SC_EES1M_EEESI_SJ_SI_SJ_NS1H_6fusion15FusionCallbacksIS1L_NS1O_17LinearCombinationISI_fSI_fLNS_15FloatRoundStyleE2EEESH_S1N_JEEENS4_5SM1004TMEM4LOAD26SM100_TMEM_LOAD_16dp32b32xENS4_13SM90_TMA_LOADES1E_NS4_39AutoVectorizingCopyWithAssumedAlignmentILi128EEENS4_14SM90_TMA_STOREES1E_S20_S20_EEEvvEEEEvNT_6ParamsE)
	.align		4
        /*000c*/ 	.word	index@(__assertfail)
	.align		4
        /*0010*/ 	.word	0x00000000
	.align		4
        /*0014*/ 	.word	0xfffffffe
	.align		4
        /*0018*/ 	.word	0x00000000
	.align		4
        /*001c*/ 	.word	0xfffffffd
	.align		4
        /*0020*/ 	.word	0x00000000
	.align		4
        /*0024*/ 	.word	0xfffffffc


//--------------------- .nv.constant4             --------------------------
	.section	.nv.constant4,"a",@progbits
	.align	8
	.align		8
.nv.constant4:
        /*0000*/ 	.dword	__assertfail
	.align		8
        /*0008*/ 	.dword	__unnamed_1
	.align		8
        /*0010*/ 	.dword	__unnamed_2
	.align		8
        /*0018*/ 	.dword	__unnamed_3
	.align		8
        /*0020*/ 	.dword	_ZN39_INTERNAL_c4335f02_4_k_cu_7e0785fd_87494cuda3std3__45__cpo5beginE
	.align		8
        /*0028*/ 	.dword	_ZN39_INTERNAL_c4335f02_4_k_cu_7e0785fd_87494cuda3std3__45__cpo3endE
	.align		8
        /*0030*/ 	.dword	_ZN39_INTERNAL_c4335f02_4_k_cu_7e0785fd_87494cuda3std3__45__cpo6cbeginE
	.align		8
        /*0038*/ 	.dword	_ZN39_INTERNAL_c4335f02_4_k_cu_7e0785fd_87494cuda3std3__45__cpo4cendE
	.align		8
        /*0040*/ 	.dword	_ZN39_INTERNAL_c4335f02_4_k_cu_7e0785fd_87494cuda3std3__441_GLOBAL__N__c4335f02_4_k_cu_7e0785fd_87496ignoreE
	.align		8
        /*0048*/ 	.dword	_ZN39_INTERNAL_c4335f02_4_k_cu_7e0785fd_87494cuda3std3__419piecewise_constructE
	.align		8
        /*0050*/ 	.dword	_ZN39_INTERNAL_c4335f02_4_k_cu_7e0785fd_87494cuda3std3__48in_placeE
	.align		8
        /*0058*/ 	.dword	_ZN39_INTERNAL_c4335f02_4_k_cu_7e0785fd_87494cuda3std6ranges3__45__cpo4swapE
	.align		8
        /*0060*/ 	.dword	_ZN39_INTERNAL_c4335f02_4_k_cu_7e0785fd_87494cuda3std6ranges3__45__cpo9iter_moveE
	.align		8
        /*0068*/ 	.dword	_ZN39_INTERNAL_c4335f02_4_k_cu_7e0785fd_87494cute7productE
	.align		8
        /*0070*/ 	.dword	_ZN39_INTERNAL_c4335f02_4_k_cu_7e0785fd_87494cute1_E
	.align		8
        /*0078*/ 	.dword	$str$25
	.align		8
        /*0080*/ 	.dword	$str$26
	.align		8
        /*0088*/ 	.dword	$str$27
	.align		8
        /*0090*/ 	.dword	$str$28


//--------------------- .text._ZN7cutlass13device_kernelINS_4gemm6kernel13GemmUniversalIN4cute5tupleIJiiiiEEENS1_10collective13CollectiveMmaINS1_35MainloopSm100TmaUmmaWarpSpecializedILi3ELi2ELi4ENS5_IJNS4_1CILi2EEESB_NSA_ILi1EEEEEEEENS5_IJNSA_ILi64EEENSA_ILi256EEESF_EEENS_12float_e4m3_tENS5_IJlSC_lEEESI_SJ_NS4_8TiledMMAINS4_8MMA_AtomIJNS4_10MMA_TraitsINS4_19SM100_MMA_F8F6F4_SSEJSI_SI_fSF_SG_NS4_17integral_constantINS4_4UMMA5MajorELSQ_0EEESR_NSO_INSP_7ScaleInELSS_0EEEST_EEEEEENS4_6LayoutINS5_IJSC_SC_SC_EEENS5_IJNSA_ILi0EEESY_SY_EEEEENS5_IJNS4_10UnderscoreES11_S11_EEEEENS4_23SM90_TMA_LOAD_MULTICASTENS4_14ComposedLayoutINS4_7SwizzleILi2ELi4ELi3EEENS4_18smem_ptr_flag_bitsILi8EEENSW_INS5_IJNSA_ILi8EEESF_EEENS5_IJSF_SC_EEEEEEEvNS4_8identityES14_S1E_vS1F_EENS_8epilogue10collective18CollectiveEpilogueINS1H_23Sm100TmaWarpSpecializedILi4ELi2ELi32ELb0ELb0EEEJSH_NS5_IJNSW_ISF_SC_EES1M_EEESI_SJ_SI_SJ_NS1H_6fusion15FusionCallbacksIS1L_NS1O_17LinearCombinationISI_fSI_fLNS_15FloatRoundStyleE2EEESH_S1N_JEEENS4_5SM1004TMEM4LOAD26SM100_TMEM_LOAD_16dp32b32xENS4_13SM90_TMA_LOADES1E_NS4_39AutoVectorizingCopyWithAssumedAlignmentILi128EEENS4_14SM90_TMA_STOREES1E_S20_S20_EEEvvEEEEvNT_6ParamsE --------------------------
	.section	.text._ZN7cutlass13device_kernelINS_4gemm6kernel13GemmUniversalIN4cute5tupleIJiiiiEEENS1_10collective13CollectiveMmaINS1_35MainloopSm100TmaUmmaWarpSpecializedILi3ELi2ELi4ENS5_IJNS4_1CILi2EEESB_NSA_ILi1EEEEEEEENS5_IJNSA_ILi64EEENSA_ILi256EEESF_EEENS_12float_e4m3_tENS5_IJlSC_lEEESI_SJ_NS4_8TiledMMAINS4_8MMA_AtomIJNS4_10MMA_TraitsINS4_19SM100_MMA_F8F6F4_SSEJSI_SI_fSF_SG_NS4_17integral_constantINS4_4UMMA5MajorELSQ_0EEESR_NSO_INSP_7ScaleInELSS_0EEEST_EEEEEENS4_6LayoutINS5_IJSC_SC_SC_EEENS5_IJNSA_ILi0EEESY_SY_EEEEENS5_IJNS4_10UnderscoreES11_S11_EEEEENS4_23SM90_TMA_LOAD_MULTICASTENS4_14ComposedLayoutINS4_7SwizzleILi2ELi4ELi3EEENS4_18smem_ptr_flag_bitsILi8EEENSW_INS5_IJNSA_ILi8EEESF_EEENS5_IJSF_SC_EEEEEEEvNS4_8identityES14_S1E_vS1F_EENS_8epilogue10collective18CollectiveEpilogueINS1H_23Sm100TmaWarpSpecializedILi4ELi2ELi32ELb0ELb0EEEJSH_NS5_IJNSW_ISF_SC_EES1M_EEESI_SJ_SI_SJ_NS1H_6fusion15FusionCallbacksIS1L_NS1O_17LinearCombinationISI_fSI_fLNS_15FloatRoundStyleE2EEESH_S1N_JEEENS4_5SM1004TMEM4LOAD26SM100_TMEM_LOAD_16dp32b32xENS4_13SM90_TMA_LOADES1E_NS4_39AutoVectorizingCopyWithAssumedAlignmentILi128EEENS4_14SM90_TMA_STOREES1E_S20_S20_EEEvvEEEEvNT_6ParamsE,"ax",@progbits
	.align	128
.text._ZN7cutlass13device_kernelINS_4gemm6kernel13GemmUniversalIN4cute5tupleIJiiiiEEENS1_10collective13CollectiveMmaINS1_35MainloopSm100TmaUmmaWarpSpecializedILi3ELi2ELi4ENS5_IJNS4_1CILi2EEESB_NSA_ILi1EEEEEEEENS5_IJNSA_ILi64EEENSA_ILi256EEESF_EEENS_12float_e4m3_tENS5_IJlSC_lEEESI_SJ_NS4_8TiledMMAINS4_8MMA_AtomIJNS4_10MMA_TraitsINS4_19SM100_MMA_F8F6F4_SSEJSI_SI_fSF_SG_NS4_17integral_constantINS4_4UMMA5MajorELSQ_0EEESR_NSO_INSP_7ScaleInELSS_0EEEST_EEEEEENS4_6LayoutINS5_IJSC_SC_SC_EEENS5_IJNSA_ILi0EEESY_SY_EEEEENS5_IJNS4_10UnderscoreES11_S11_EEEEENS4_23SM90_TMA_LOAD_MULTICASTENS4_14ComposedLayoutINS4_7SwizzleILi2ELi4ELi3EEENS4_18smem_ptr_flag_bitsILi8EEENSW_INS5_IJNSA_ILi8EEESF_EEENS5_IJSF_SC_EEEEEEEvNS4_8identityES14_S1E_vS1F_EENS_8epilogue10collective18CollectiveEpilogueINS1H_23Sm100TmaWarpSpecializedILi4ELi2ELi32ELb0ELb0EEEJSH_NS5_IJNSW_ISF_SC_EES1M_EEESI_SJ_SI_SJ_NS1H_6fusion15FusionCallbacksIS1L_NS1O_17LinearCombinationISI_fSI_fLNS_15FloatRoundStyleE2EEESH_S1N_JEEENS4_5SM1004TMEM4LOAD26SM100_TMEM_LOAD_16dp32b32xENS4_13SM90_TMA_LOADES1E_NS4_39AutoVectorizingCopyWithAssumedAlignmentILi128EEENS4_14SM90_TMA_STOREES1E_S20_S20_EEEvvEEEEvNT_6ParamsE:
        .type           _ZN7cutlass13device_kernelINS_4gemm6kernel13GemmUniversalIN4cute5tupleIJiiiiEEENS1_10collective13CollectiveMmaINS1_35MainloopSm100TmaUmmaWarpSpecializedILi3ELi2ELi4ENS5_IJNS4_1CILi2EEESB_NSA_ILi1EEEEEEEENS5_IJNSA_ILi64EEENSA_ILi256EEESF_EEENS_12float_e4m3_tENS5_IJlSC_lEEESI_SJ_NS4_8TiledMMAINS4_8MMA_AtomIJNS4_10MMA_TraitsINS4_19SM100_MMA_F8F6F4_SSEJSI_SI_fSF_SG_NS4_17integral_constantINS4_4UMMA5MajorELSQ_0EEESR_NSO_INSP_7ScaleInELSS_0EEEST_EEEEEENS4_6LayoutINS5_IJSC_SC_SC_EEENS5_IJNSA_ILi0EEESY_SY_EEEEENS5_IJNS4_10UnderscoreES11_S11_EEEEENS4_23SM90_TMA_LOAD_MULTICASTENS4_14ComposedLayoutINS4_7SwizzleILi2ELi4ELi3EEENS4_18smem_ptr_flag_bitsILi8EEENSW_INS5_IJNSA_ILi8EEESF_EEENS5_IJSF_SC_EEEEEEEvNS4_8identityES14_S1E_vS1F_EENS_8epilogue10collective18CollectiveEpilogueINS1H_23Sm100TmaWarpSpecializedILi4ELi2ELi32ELb0ELb0EEEJSH_NS5_IJNSW_ISF_SC_EES1M_EEESI_SJ_SI_SJ_NS1H_6fusion15FusionCallbacksIS1L_NS1O_17LinearCombinationISI_fSI_fLNS_15FloatRoundStyleE2EEESH_S1N_JEEENS4_5SM1004TMEM4LOAD26SM100_TMEM_LOAD_16dp32b32xENS4_13SM90_TMA_LOADES1E_NS4_39AutoVectorizingCopyWithAssumedAlignmentILi128EEENS4_14SM90_TMA_STOREES1E_S20_S20_EEEvvEEEEvNT_6ParamsE,@function
        .size           _ZN7cutlass13device_kernelINS_4gemm6kernel13GemmUniversalIN4cute5tupleIJiiiiEEENS1_10collective13CollectiveMmaINS1_35MainloopSm100TmaUmmaWarpSpecializedILi3ELi2ELi4ENS5_IJNS4_1CILi2EEESB_NSA_ILi1EEEEEEEENS5_IJNSA_ILi64EEENSA_ILi256EEESF_EEENS_12float_e4m3_tENS5_IJlSC_lEEESI_SJ_NS4_8TiledMMAINS4_8MMA_AtomIJNS4_10MMA_TraitsINS4_19SM100_MMA_F8F6F4_SSEJSI_SI_fSF_SG_NS4_17integral_constantINS4_4UMMA5MajorELSQ_0EEESR_NSO_INSP_7ScaleInELSS_0EEEST_EEEEEENS4_6LayoutINS5_IJSC_SC_SC_EEENS5_IJNSA_ILi0EEESY_SY_EEEEENS5_IJNS4_10UnderscoreES11_S11_EEEEENS4_23SM90_TMA_LOAD_MULTICASTENS4_14ComposedLayoutINS4_7SwizzleILi2ELi4ELi3EEENS4_18smem_ptr_flag_bitsILi8EEENSW_INS5_IJNSA_ILi8EEESF_EEENS5_IJSF_SC_EEEEEEEvNS4_8identityES14_S1E_vS1F_EENS_8epilogue10collective18CollectiveEpilogueINS1H_23Sm100TmaWarpSpecializedILi4ELi2ELi32ELb0ELb0EEEJSH_NS5_IJNSW_ISF_SC_EES1M_EEESI_SJ_SI_SJ_NS1H_6fusion15FusionCallbacksIS1L_NS1O_17LinearCombinationISI_fSI_fLNS_15FloatRoundStyleE2EEESH_S1N_JEEENS4_5SM1004TMEM4LOAD26SM100_TMEM_LOAD_16dp32b32xENS4_13SM90_TMA_LOADES1E_NS4_39AutoVectorizingCopyWithAssumedAlignmentILi128EEENS4_14SM90_TMA_STOREES1E_S20_S20_EEEvvEEEEvNT_6ParamsE,(.L_x_174 - _ZN7cutlass13device_kernelINS_4gemm6kernel13GemmUniversalIN4cute5tupleIJiiiiEEENS1_10collective13CollectiveMmaINS1_35MainloopSm100TmaUmmaWarpSpecializedILi3ELi2ELi4ENS5_IJNS4_1CILi2EEESB_NSA_ILi1EEEEEEEENS5_IJNSA_ILi64EEENSA_ILi256EEESF_EEENS_12float_e4m3_tENS5_IJlSC_lEEESI_SJ_NS4_8TiledMMAINS4_8MMA_AtomIJNS4_10MMA_TraitsINS4_19SM100_MMA_F8F6F4_SSEJSI_SI_fSF_SG_NS4_17integral_constantINS4_4UMMA5MajorELSQ_0EEESR_NSO_INSP_7ScaleInELSS_0EEEST_EEEEEENS4_6LayoutINS5_IJSC_SC_SC_EEENS5_IJNSA_ILi0EEESY_SY_EEEEENS5_IJNS4_10UnderscoreES11_S11_EEEEENS4_23SM90_TMA_LOAD_MULTICASTENS4_14ComposedLayoutINS4_7SwizzleILi2ELi4ELi3EEENS4_18smem_ptr_flag_bitsILi8EEENSW_INS5_IJNSA_ILi8EEESF_EEENS5_IJSF_SC_EEEEEEEvNS4_8identityES14_S1E_vS1F_EENS_8epilogue10collective18CollectiveEpilogueINS1H_23Sm100TmaWarpSpecializedILi4ELi2ELi32ELb0ELb0EEEJSH_NS5_IJNSW_ISF_SC_EES1M_EEESI_SJ_SI_SJ_NS1H_6fusion15FusionCallbacksIS1L_NS1O_17LinearCombinationISI_fSI_fLNS_15FloatRoundStyleE2EEESH_S1N_JEEENS4_5SM1004TMEM4LOAD26SM100_TMEM_LOAD_16dp32b32xENS4_13SM90_TMA_LOADES1E_NS4_39AutoVectorizingCopyWithAssumedAlignmentILi128EEENS4_14SM90_TMA_STOREES1E_S20_S20_EEEvvEEEEvNT_6ParamsE)
        .other          _ZN7cutlass13device_kernelINS_4gemm6kernel13GemmUniversalIN4cute5tupleIJiiiiEEENS1_10collective13CollectiveMmaINS1_35MainloopSm100TmaUmmaWarpSpecializedILi3ELi2ELi4ENS5_IJNS4_1CILi2EEESB_NSA_ILi1EEEEEEEENS5_IJNSA_ILi64EEENSA_ILi256EEESF_EEENS_12float_e4m3_tENS5_IJlSC_lEEESI_SJ_NS4_8TiledMMAINS4_8MMA_AtomIJNS4_10MMA_TraitsINS4_19SM100_MMA_F8F6F4_SSEJSI_SI_fSF_SG_NS4_17integral_constantINS4_4UMMA5MajorELSQ_0EEESR_NSO_INSP_7ScaleInELSS_0EEEST_EEEEEENS4_6LayoutINS5_IJSC_SC_SC_EEENS5_IJNSA_ILi0EEESY_SY_EEEEENS5_IJNS4_10UnderscoreES11_S11_EEEEENS4_23SM90_TMA_LOAD_MULTICASTENS4_14ComposedLayoutINS4_7SwizzleILi2ELi4ELi3EEENS4_18smem_ptr_flag_bitsILi8EEENSW_INS5_IJNSA_ILi8EEESF_EEENS5_IJSF_SC_EEEEEEEvNS4_8identityES14_S1E_vS1F_EENS_8epilogue10collective18CollectiveEpilogueINS1H_23Sm100TmaWarpSpecializedILi4ELi2ELi32ELb0ELb0EEEJSH_NS5_IJNSW_ISF_SC_EES1M_EEESI_SJ_SI_SJ_NS1H_6fusion15FusionCallbacksIS1L_NS1O_17LinearCombinationISI_fSI_fLNS_15FloatRoundStyleE2EEESH_S1N_JEEENS4_5SM1004TMEM4LOAD26SM100_TMEM_LOAD_16dp32b32xENS4_13SM90_TMA_LOADES1E_NS4_39AutoVectorizingCopyWithAssumedAlignmentILi128EEENS4_14SM90_TMA_STOREES1E_S20_S20_EEEvvEEEEvNT_6ParamsE,@"STO_CUDA_ENTRY STV_DEFAULT"
_ZN7cutlass13device_kernelINS_4gemm6kernel13GemmUniversalIN4cute5tupleIJiiiiEEENS1_10collective13CollectiveMmaINS1_35MainloopSm100TmaUmmaWarpSpecializedILi3ELi2ELi4ENS5_IJNS4_1CILi2EEESB_NSA_ILi1EEEEEEEENS5_IJNSA_ILi64EEENSA_ILi256EEESF_EEENS_12float_e4m3_tENS5_IJlSC_lEEESI_SJ_NS4_8TiledMMAINS4_8MMA_AtomIJNS4_10MMA_TraitsINS4_19SM100_MMA_F8F6F4_SSEJSI_SI_fSF_SG_NS4_17integral_constantINS4_4UMMA5MajorELSQ_0EEESR_NSO_INSP_7ScaleInELSS_0EEEST_EEEEEENS4_6LayoutINS5_IJSC_SC_SC_EEENS5_IJNSA_ILi0EEESY_SY_EEEEENS5_IJNS4_10UnderscoreES11_S11_EEEEENS4_23SM90_TMA_LOAD_MULTICASTENS4_14ComposedLayoutINS4_7SwizzleILi2ELi4ELi3EEENS4_18smem_ptr_flag_bitsILi8EEENSW_INS5_IJNSA_ILi8EEESF_EEENS5_IJSF_SC_EEEEEEEvNS4_8identityES14_S1E_vS1F_EENS_8epilogue10collective18CollectiveEpilogueINS1H_23Sm100TmaWarpSpecializedILi4ELi2ELi32ELb0ELb0EEEJSH_NS5_IJNSW_ISF_SC_EES1M_EEESI_SJ_SI_SJ_NS1H_6fusion15FusionCallbacksIS1L_NS1O_17LinearCombinationISI_fSI_fLNS_15FloatRoundStyleE2EEESH_S1N_JEEENS4_5SM1004TMEM4LOAD26SM100_TMEM_LOAD_16dp32b32xENS4_13SM90_TMA_LOADES1E_NS4_39AutoVectorizingCopyWithAssumedAlignmentILi128EEENS4_14SM90_TMA_STOREES1E_S20_S20_EEEvvEEEEvNT_6ParamsE:
[----:B------:R-:W1:Y:S01]  /*0000*/  LDC R1, c[0x0][0x37c] ;  /* 0x0000df00ff017b82 */ /* 0x000e620000000800 */
[----:B------:R-:W2:Y:S01]  /*0010*/  S2R R95, SR_TID.X ;  /* 0x00000000005f7919 */ /* 0x000ea20000002100 */
[----:B------:R-:W3:Y:S01]  /*0020*/  LDCU.64 UR8, c[0x0][0x890] ;  /* 0x00011200ff0877ac */ /* 0x000ee20008000a00 */
[----:B------:R-:W-:Y:S02]  /*0030*/  PRMT R85, RZ, 0x7610, R85 ;  /* 0x00007610ff557816 */ /* 0x000fe40000000055 */
[----:B------:R-:W-:Y:S01]  /*0040*/  ELECT P3, URZ, PT ;  /* 0x0000000000ff782f */ /* 0x000fe20003860000 */
[----:B---3--:R-:W-:-:S04]  /*0050*/  UISETP.NE.U32.AND UP0, UPT, UR8, URZ, UPT ;  /* 0x000000ff0800728c */ /* 0x008fc8000bf05070 */
[----:B------:R-:W-:Y:S01]  /*0060*/  UISETP.NE.AND.EX UP0, UPT, UR9, URZ, UPT, UP0 ;  /* 0x000000ff0900728c */ /* 0x000fe2000bf05300 */
[----:B--2---:R-:W-:-:S05]  /*0070*/  SHF.R.U32.HI R86, RZ, 0x5, R95 ;  /* 0x00000005ff567819 */ /* 0x004fca000001165f */
[----:B------:R-:W2:Y:S02]  /*0080*/  SHFL.IDX PT, R0, R86, RZ, 0x1f ;  /* 0x00001fff56007589 */ /* 0x000ea400000e0000 */
[----:B--2---:R-:W-:Y:S01]  /*0090*/  R2UR UR17, R0 ;  /* 0x00000000001172ca */ /* 0x004fe200000e0000 */
[----:B-1----:R-:W-:-:S14]  /*00a0*/  BRA.U UP0, `(.L_x_0) ;  /* 0x0000000100307547 */ /* 0x002fdc000b800000 */
[----:B------:R-:W1:Y:S02]  /*00b0*/  LDCU.64 UR4, c[0x0][0x888] ;  /* 0x00011100ff0477ac */ /* 0x000e640008000a00 */
[----:B-1----:R-:W-:-:S04]  /*00c0*/  UISETP.NE.U32.AND UP0, UPT, UR4, URZ, UPT ;  /* 0x000000ff0400728c */ /* 0x002fc8000bf05070 */
[----:B------:R-:W-:-:S09]  /*00d0*/  UISETP.NE.AND.EX UP0, UPT, UR5, URZ, UPT, UP0 ;  /* 0x000000ff0500728c */ /* 0x000fd2000bf05300 */
[----:B------:R-:W-:Y:S05]  /*00e0*/  BRA.U !UP0, `(.L_x_1) ;  /* 0x0000000108147547 */ /* 0x000fea000b800000 */
[----:B------:R-:W1:Y:S01]  /*00f0*/  LDC.64 R2, c[0x0][0x888] ;  /* 0x00022200ff027b82 */ /* 0x000e620000000a00 */
[----:B------:R-:W1:Y:S02]  /*0100*/  LDCU.64 UR4, c[0x0][0x358] ;  /* 0x00006b00ff0477ac */ /* 0x000e640008000a00 */
[----:B-1----:R1:W5:Y:S01]  /*0110*/  LDG.E R41, desc[UR4][R2.64] ;  /* 0x0000000402297981 */ /* 0x002362000c1e1900 */
[----:B------:R-:W-:Y:S01]  /*0120*/  HFMA2 R85, -RZ, RZ, 0, 5.9604644775390625e-08 ;  /* 0x00000001ff557431 */ /* 0x000fe200000001ff */
[----:B------:R-:W-:Y:S05]  /*0130*/  BRA `(.L_x_0) ;  /* 0x00000000000c7947 */ /* 0x000fea0003800000 */
.L_x_1:
[----:B------:R-:W1:Y:S01]  /*0140*/  LDCU UR4, c[0x0][0x880] ;  /* 0x00011000ff0477ac */ /* 0x000e620008000800 */
[----:B------:R-:W-:Y:S01]  /*0150*/  HFMA2 R85, -RZ, RZ, 0, 5.9604644775390625e-08 ;  /* 0x00000001ff557431 */ /* 0x000fe200000001ff */
[----:B-1----:R-:W-:-:S07]  /*0160*/  MOV R41, UR4 ;  /* 0x0000000400297c02 */ /* 0x002fce0008000f00 */
.L_x_0:
[----:B------:R-:W2:Y:S02]  /*0170*/  LDCU.64 UR4, c[0x0][0x8b0] ;  /* 0x00011600ff0477ac */ /* 0x000ea40008000a00 */
[----:B--2---:R-:W-:-:S04]  /*0180*/  UISETP.NE.U32.AND UP0, UPT, UR4, URZ, UPT ;  /* 0x000000ff0400728c */ /* 0x004fc8000bf05070 */
[----:B------:R-:W-:-:S09]  /*0190*/  UISETP.NE.AND.EX UP0, UPT, UR5, URZ, UPT, UP0 ;  /* 0x000000ff0500728c */ /* 0x000fd2000bf05300 */
[----:B------:R-:W-:Y:S05]  /*01a0*/  BRA.U UP0, `(.L_x_2) ;  /* 0x0000000100287547 */ /* 0x000fea000b800000 */
[----:B------:R-:W2:Y:S02]  /*01b0*/  LDCU.64 UR4, c[0x0][0x8a8] ;  /* 0x00011500ff0477ac */ /* 0x000ea40008000a00 */
[----:B--2---:R-:W-:-:S04]  /*01c0*/  UISETP.NE.U32.AND UP0, UPT, UR4, URZ, UPT ;  /* 0x000000ff0400728c */ /* 0x004fc8000bf05070 */
[----:B------:R-:W-:-:S09]  /*01d0*/  UISETP.NE.AND.EX UP0, UPT, UR5, URZ, UPT, UP0 ;  /* 0x000000ff0500728c */ /* 0x000fd2000bf05300 */
[----:B------:R-:W-:Y:S05]  /*01e0*/  BRA.U !UP0, `(.L_x_3) ;  /* 0x0000000108107547 */ /* 0x000fea000b800000 */
[----:B------:R-:W2:Y:S01]  /*01f0*/  LDC.64 R38, c[0x0][0x8a8] ;  /* 0x00022a00ff267b82 */ /* 0x000ea20000000a00 */
[----:B------:R-:W2:Y:S02]  /*0200*/  LDCU.64 UR4, c[0x0][0x358] ;  /* 0x00006b00ff0477ac */ /* 0x000ea40008000a00 */
[----:B--2---:R2:W5:Y:S01]  /*0210*/  LDG.E R38, desc[UR4][R38.64] ;  /* 0x0000000426267981 */ /* 0x004562000c1e1900 */
[----:B------:R-:W-:Y:S05]  /*0220*/  BRA `(.L_x_2) ;  /* 0x0000000000087947 */ /* 0x000fea0003800000 */
.L_x_3:
[----:B------:R-:W2:Y:S02]  /*0230*/  LDCU UR4, c[0x0][0x8a0] ;  /* 0x00011400ff0477ac */ /* 0x000ea40008000800 */
[----:B--2---:R-:W-:Y:S02]  /*0240*/  MOV R38, UR4 ;  /* 0x0000000400267c02 */ /* 0x004fe40008000f00 */
.L_x_2:
[----:B------:R-:W-:Y:S01]  /*0250*/  IMAD.U32 R0, RZ, RZ, UR17 ;  /* 0x00000011ff007e24 */ /* 0x000fe2000f8e00ff */
[----:B------:R-:W-:Y:S04]  /*0260*/  BSSY.RECONVERGENT B0, `(.L_x_4) ;  /* 0x000000c000007945 */ /* 0x000fe80003800200 */
[C---:B------:R-:W-:Y:S02]  /*0270*/  ISETP.NE.OR P1, PT, R0.reuse, 0x1, !P3 ;  /* 0x000000010000780c */ /* 0x040fe40005f25670 */
[----:B------:R-:W-:-:S11]  /*0280*/  ISETP.NE.OR P0, PT, R0, 0x3, !P3 ;  /* 0x000000030000780c */ /* 0x000fd60005f05670 */
[----:B------:R-:W-:Y:S05]  /*0290*/  @P1 BRA `(.L_x_5) ;  /* 0x0000000000201947 */ /* 0x000fea0003800000 */
[----:B------:R-:W3:Y:S02]  /*02a0*/  LDCU.64 UR4, c[0x0][0x348] ;  /* 0x00006900ff0477ac */ /* 0x000ee40008000a00 */
[----:B---3--:R-:W-:Y:S02]  /*02b0*/  UIADD3 UR6, UP1, UPT, UR4, 0x80, URZ ;  /* 0x0000008004067890 */ /* 0x008fe4000ff3e0ff */
[----:B------:R-:W-:Y:S02]  /*02c0*/  UIADD3 UR4, UP0, UPT, UR4, 0x180, URZ ;  /* 0x0000018004047890 */ /* 0x000fe4000ff1e0ff */
[----:B------:R-:W-:Y:S02]  /*02d0*/  UIADD3.X UR7, UPT, UPT, URZ, UR5, URZ, UP1, !UPT ;  /* 0x00000005ff077290 */ /* 0x000fe40008ffe4ff */
[----:B------:R-:W-:-:S07]  /*02e0*/  UIADD3.X UR5, UPT, UPT, URZ, UR5, URZ, UP0, !UPT ;  /* 0x00000005ff057290 */ /* 0x000fce00087fe4ff */
[----:B------:R3:W-:Y:S02]  /*02f0*/  UTMACCTL.PF [UR6] ;  /* 0x00000000060079b9 */ /* 0x0007e40008040000 */
[----:B------:R3:W-:Y:S02]  /*0300*/  UTMACCTL.PF [UR4] ;  /* 0x00000000040079b9 */ /* 0x0007e40008040000 */
[----:B---3--:R-:W-:Y:S01]  /*0310*/  NOP ;  /* 0x0000000000007918 */ /* 0x008fe20000000000 */
.L_x_5:
[----:B------:R-:W-:Y:S05]  /*0320*/  BSYNC.RECONVERGENT B0 ;  /* 0x0000000000007941 */ /* 0x000fea0003800200 */
.L_x_4:
[----:B------:R-:W-:Y:S04]  /*0330*/  BSSY.RECONVERGENT B0, `(.L_x_6) ;  /* 0x000000a000007945 */ /* 0x000fe80003800200 */
        /* <DEDUP_REMOVED lines=9> */
.L_x_7:
[----:B------:R-:W-:Y:S05]  /*03d0*/  BSYNC.RECONVERGENT B0 ;  /* 0x0000000000007941 */ /* 0x000fea0003800200 */
.L_x_6:
[----:B------:R-:W3:Y:S01]  /*03e0*/  LDCU.64 UR4, c[0x0][0x888] ;  /* 0x00011100ff0477ac */ /* 0x000ee20008000a00 */
[----:B------:R-:W-:Y:S02]  /*03f0*/  UISETP.EQ.U32.AND UP1, UPT, UR8, URZ, UPT ;  /* 0x000000ff0800728c */ /* 0x000fe4000bf22070 */
[----:B------:R-:W-:Y:S02]  /*0400*/  UPLOP3.LUT UP3, UPT, UPT, UPT, UPT, 0x80, 0x8 ;  /* 0x000000000008789c */ /* 0x000fe40003f6f070 */
[----:B---3--:R-:W-:-:S04]  /*0410*/  UISETP.NE.U32.AND UP0, UPT, UR4, URZ, UPT ;  /* 0x000000ff0400728c */ /* 0x008fc8000bf05070 */
[----:B------:R-:W-:-:S04]  /*0420*/  UISETP.NE.AND.EX UP0, UPT, UR5, URZ, UPT, UP0 ;  /* 0x000000ff0500728c */ /* 0x000fc8000bf05300 */
[----:B------:R-:W-:-:S04]  /*0430*/  UISETP.EQ.OR.EX UP2, UPT, UR9, URZ, !UP0, UP1 ;  /* 0x000000ff0900728c */ /* 0x000fc8000c742710 */
[----:B------:R-:W-:-:S06]  /*0440*/  UP2UR UR4, UPR, URZ, 0x4 ;  /* 0x00000004ff047883 */ /* 0x000fcc0008000000 */
[----:B------:R-:W-:Y:S01]  /*0450*/  MOV R88, UR4 ;  /* 0x0000000400587c02 */ /* 0x000fe20008000f00 */
[----:B------:R-:W-:Y:S06]  /*0460*/  BRA.U !UP2, `(.L_x_8) ;  /* 0x000000010a207547 */ /* 0x000fec000b800000 */
[----:B------:R-:W-:Y:S01]  /*0470*/  UISETP.NE.U32.AND UP1, UPT, UR8, URZ, UPT ;  /* 0x000000ff0800728c */ /* 0x000fe2000bf25070 */
[----:B-----5:R-:W-:Y:S01]  /*0480*/  FSETP.NEU.AND P0, PT, R41, RZ, PT ;  /* 0x000000ff2900720b */ /* 0x020fe20003f0d000 */
[----:B------:R-:W-:Y:S02]  /*0490*/  USEL UR4, URZ, 0xffffffff, UP0 ;  /* 0xffffffffff047887 */ /* 0x000fe40008000000 */
[----:B------:R-:W-:-:S10]  /*04a0*/  UISETP.NE.AND.EX UP1, UPT, UR9, URZ, UPT, UP1 ;  /* 0x000000ff0900728c */ /* 0x000fd4000bf25310 */
[----:B------:R-:W-:Y:S01]  /*04b0*/  VOTEU.ANY UP0, P0 ;  /* 0x0000000000ff7886 */ /* 0x000fe20000000100 */
[----:B------:R-:W-:-:S04]  /*04c0*/  @!UP1 USEL UR4, URZ, 0xffffffff, UP0 ;  /* 0xffffffffff049887 */ /* 0x000fc80008000000 */
[----:B------:R-:W-:-:S04]  /*04d0*/  ULOP3.LUT UR4, UR4, 0x1, URZ, 0xc0, !UPT ;  /* 0x0000000104047892 */ /* 0x000fc8000f8ec0ff */
[----:B------:R-:W-:-:S11]  /*04e0*/  UISETP.NE.U32.AND UP3, UPT, UR4, 0x1, UPT ;  /* 0x000000010400788c */ /* 0x000fd6000bf65070 */
.L_x_8:
[----:B-1----:R-:W1:Y:S01]  /*04f0*/  SHFL.IDX PT, R2, R86, RZ, 0x1f ;  /* 0x00001fff56027589 */ /* 0x002e6200000e0000 */
[----:B------:R-:W-:-:S04]  /*0500*/  UISETP.NE.AND UP0, UPT, UR17, 0x2, UPT ;  /* 0x000000021100788c */ /* 0x000fc8000bf05270 */
[----:B------:R-:W-:Y:S01]  /*0510*/  USEL UR48, URZ, 0x1, UP0 ;  /* 0x00000001ff307887 */ /* 0x000fe20008000000 */
[----:B-1----:R-:W-:-:S13]  /*0520*/  ISETP.NE.AND P0, PT, R2, RZ, PT ;  /* 0x000000ff0200720c */ /* 0x002fda0003f05270 */
[----:B------:R-:W-:Y:S05]  /*0530*/  @P0 BRA `(.L_x_9) ;  /* 0x0000000000500947 */ /* 0x000fea0003800000 */
[----:B------:R-:W1:Y:S01]  /*0540*/  S2UR UR4, SR_CgaCtaId ;  /* 0x00000000000479c3 */ /* 0x000e620000008800 */
[----:B------:R-:W-:Y:S01]  /*0550*/  UMOV UR5, 0x400 ;  /* 0x0000040000057882 */ /* 0x000fe20000000000 */
[----:B------:R-:W-:Y:S01]  /*0560*/  UMOV UR8, 0x1 ;  /* 0x0000000100087882 */ /* 0x000fe20000000000 */
[----:B------:R-:W-:Y:S01]  /*0570*/  UMOV UR6, 0x3 ;  /* 0x0000000300067882 */ /* 0x000fe20000000000 */
[----:B------:R-:W-:-:S04]  /*0580*/  UIADD3 UR8, UPT, UPT, -UR8, 0x100000, URZ ;  /* 0x0010000008087890 */ /* 0x000fc8000fffe1ff */
[----:B------:R-:W-:Y:S02]  /*0590*/  USHF.L.U32 UR9, UR8, 0xb, URZ ;  /* 0x0000000b08097899 */ /* 0x000fe400080006ff */
[----:B------:R-:W-:Y:S02]  /*05a0*/  USHF.L.U32 UR8, UR8, 0x1, URZ ;  /* 0x0000000108087899 */ /* 0x000fe400080006ff */
[----:B------:R-:W-:-:S04]  /*05b0*/  UIADD3 UR6, UPT, UPT, -UR6, 0x100000, URZ ;  /* 0x0010000006067890 */ /* 0x000fc8000fffe1ff */
[----:B------:R-:W-:Y:S02]  /*05c0*/  USHF.L.U32 UR7, UR6, 0xb, URZ ;  /* 0x0000000b06077899 */ /* 0x000fe400080006ff */
[----:B------:R-:W-:Y:S01]  /*05d0*/  USHF.L.U32 UR6, UR6, 0x1, URZ ;  /* 0x0000000106067899 */ /* 0x000fe200080006ff */
[----:B------:R-:W-:Y:S01]  /*05e0*/  ELECT P0, URZ, PT ;  /* 0x0000000000ff782f */ /* 0x000fe20003800000 */
[----:B-1----:R-:W-:Y:S01]  /*05f0*/  ULEA UR4, UR4, UR5, 0x18 ;  /* 0x0000000504047291 */ /* 0x002fe2000f8ec0ff */
[----:B------:R-:W1:Y:S11]  /*0600*/  FENCE.VIEW.ASYNC.S ;  /* 0x00000000000073c6 */ /* 0x000e760000000000 */
[----:B-1----:R1:W3:Y:S01]  /*0610*/  SYNCS.EXCH.64 URZ, [UR4], UR8 ;  /* 0x0000000804ff75b2 */ /* 0x0022e20008000100 */
[----:B------:R1:W4:Y:S01]  /*0620*/  SYNCS.EXCH.64 URZ, [UR4+0x18], UR6 ;  /* 0x0000180604ff75b2 */ /* 0x0003220008000100 */
[----:B------:R1:W1:Y:S01]  /*0630*/  SYNCS.EXCH.64 URZ, [UR4+0x8], UR8 ;  /* 0x0000080804ff75b2 */ /* 0x0002620008000100 */
[----:B------:R1:W1:Y:S01]  /*0640*/  SYNCS.EXCH.64 URZ, [UR4+0x20], UR6 ;  /* 0x0000200604ff75b2 */ /* 0x0002620008000100 */
[----:B------:R1:W1:Y:S01]  /*0650*/  SYNCS.EXCH.64 URZ, [UR4+0x10], UR8 ;  /* 0x0000100804ff75b2 */ /* 0x0002620008000100 */
[----:B------:R1:W1:Y:S01]  /*0660*/  SYNCS.EXCH.64 URZ, [UR4+0x28], UR6 ;  /* 0x0000280604ff75b2 */ /* 0x0002620008000100 */
[----:B------:R-:W-:Y:S01]  /*0670*/  NOP ;  /* 0x0000000000007918 */ /* 0x000fe20000000000 */
.L_x_9:
[----:B------:R-:W2:Y:S01]  /*0680*/  SHFL.IDX PT, R2, R86, RZ, 0x1f ;  /* 0x00001fff56027589 */ /* 0x000ea200000e0000 */
[----:B------:R-:W-:Y:S01]  /*0690*/  NOP ;  /* 0x0000000000007918 */ /* 0x000fe20000000000 */
[----:B--2---:R-:W-:-:S13]  /*06a0*/  ISETP.NE.AND P0, PT, R2, 0x1, PT ;  /* 0x000000010200780c */ /* 0x004fda0003f05270 */
[----:B------:R-:W-:Y:S05]  /*06b0*/  @P0 BRA `(.L_x_10) ;  /* 0x0000000000580947 */ /* 0x000fea0003800000 */
[----:B-1----:R-:W1:Y:S01]  /*06c0*/  S2UR UR4, SR_CgaCtaId ;  /* 0x00000000000479c3 */ /* 0x002e620000008800 */
        /* <DEDUP_REMOVED lines=12> */
[----:B-1----:R2:W1:Y:S01]  /*0790*/  SYNCS.EXCH.64 URZ, [UR4+0x30], UR8 ;  /* 0x0000300804ff75b2 */ /* 0x0024620008000100 */
[----:B------:R2:W1:Y:S01]  /*07a0*/  SYNCS.EXCH.64 URZ, [UR4+0x50], UR6 ;  /* 0x0000500604ff75b2 */ /* 0x0004620008000100 */
[----:B------:R2:W1:Y:S01]  /*07b0*/  SYNCS.EXCH.64 URZ, [UR4+0x38], UR8 ;  /* 0x0000380804ff75b2 */ /* 0x0004620008000100 */
[----:B------:R2:W1:Y:S01]  /*07c0*/  SYNCS.EXCH.64 URZ, [UR4+0x58], UR6 ;  /* 0x0000580604ff75b2 */ /* 0x0004620008000100 */
[----:B------:R2:W1:Y:S01]  /*07d0*/  SYNCS.EXCH.64 URZ, [UR4+0x40], UR8 ;  /* 0x0000400804ff75b2 */ /* 0x0004620008000100 */
[----:B------:R2:W1:Y:S01]  /*07e0*/  SYNCS.EXCH.64 URZ, [UR4+0x60], UR6 ;  /* 0x0000600604ff75b2 */ /* 0x0004620008000100 */
[----:B------:R2:W1:Y:S01]  /*07f0*/  SYNCS.EXCH.64 URZ, [UR4+0x48], UR8 ;  /* 0x0000480804ff75b2 */ /* 0x0004620008000100 */
[----:B------:R2:W1:Y:S02]  /*0800*/  SYNCS.EXCH.64 URZ, [UR4+0x68], UR6 ;  /* 0x0000680604ff75b2 */ /* 0x0004640008000100 */
[----:B--2---:R-:W-:Y:S01]  /*0810*/  NOP ;  /* 0x0000000000007918 */ /* 0x004fe20000000000 */
.L_x_10:
[----:B------:R-:W2:Y:S01]  /*0820*/  SHFL.IDX PT, R2, R86, RZ, 0x1f ;  /* 0x00001fff56027589 */ /* 0x000ea200000e0000 */
[----:B------:R-:W-:Y:S01]  /*0830*/  NOP ;  /* 0x0000000000007918 */ /* 0x000fe20000000000 */
[----:B--2---:R-:W-:-:S13]  /*0840*/  ISETP.NE.AND P0, PT, R2, 0x3, PT ;  /* 0x000000030200780c */ /* 0x004fda0003f05270 */
[----:B------:R-:W-:Y:S05]  /*0850*/  @P0 BRA `(.L_x_11) ;  /* 0x0000000000300947 */ /* 0x000fea0003800000 */
[----:B-1----:R-:W1:Y:S01]  /*0860*/  S2UR UR6, SR_CgaCtaId ;  /* 0x00000000000679c3 */ /* 0x002e620000008800 */
[----:B------:R-:W-:Y:S01]  /*0870*/  UMOV UR4, 0x400 ;  /* 0x0000040000047882 */ /* 0x000fe20000000000 */
[----:B------:R-:W-:Y:S01]  /*0880*/  UMOV UR5, 0x20 ;  /* 0x0000002000057882 */ /* 0x000fe20000000000 */
[----:B------:R-:W-:Y:S01]  /*0890*/  ELECT P0, URZ, PT ;  /* 0x0000000000ff782f */ /* 0x000fe20003800000 */
[----:B-1----:R-:W-:Y:S02]  /*08a0*/  ULEA UR6, UR6, UR4, 0x18 ;  /* 0x0000000406067291 */ /* 0x002fe4000f8ec0ff */
[----:B------:R-:W-:-:S04]  /*08b0*/  UIADD3 UR4, UPT, UPT, -UR5, 0x100000, URZ ;  /* 0x0010000005047890 */ /* 0x000fc8000fffe1ff */
[----:B------:R-:W-:Y:S02]  /*08c0*/  USHF.L.U32 UR5, UR4, 0xb, URZ ;  /* 0x0000000b04057899 */ /* 0x000fe400080006ff */
[----:B------:R-:W-:Y:S01]  /*08d0*/  USHF.L.U32 UR4, UR4, 0x1, URZ ;  /* 0x0000000104047899 */ /* 0x000fe200080006ff */
[----:B------:R-:W1:Y:S11]  /*08e0*/  FENCE.VIEW.ASYNC.S ;  /* 0x00000000000073c6 */ /* 0x000e760000000000 */
[----:B-1----:R2:W1:Y:S01]  /*08f0*/  SYNCS.EXCH.64 URZ, [UR6+0x70], UR4 ;  /* 0x0000700406ff75b2 */ /* 0x0024620008000100 */
[----:B------:R2:W1:Y:S02]  /*0900*/  SYNCS.EXCH.64 URZ, [UR6+0x78], UR4 ;  /* 0x0000780406ff75b2 */ /* 0x0004640008000100 */
[----:B--2---:R-:W-:Y:S01]  /*0910*/  NOP ;  /* 0x0000000000007918 */ /* 0x004fe20000000000 */
.L_x_11:
[----:B------:R-:W2:Y:S01]  /*0920*/  SHFL.IDX PT, R2, R86, RZ, 0x1f ;  /* 0x00001fff56027589 */ /* 0x000ea200000e0000 */
[----:B------:R-:W-:Y:S01]  /*0930*/  NOP ;  /* 0x0000000000007918 */ /* 0x000fe20000000000 */
[----:B--2---:R-:W-:-:S13]  /*0940*/  ISETP.NE.AND P0, PT, R2, 0x4, PT ;  /* 0x000000040200780c */ /* 0x004fda0003f05270 */
[----:B------:R-:W-:Y:S05]  /*0950*/  @P0 BRA `(.L_x_12) ;  /* 0x00000000004c0947 */ /* 0x000fea0003800000 */
[----:B-1----:R-:W1:Y:S01]  /*0960*/  S2UR UR6, SR_CgaCtaId ;  /* 0x00000000000679c3 */ /* 0x002e620000008800 */
[----:B------:R-:W-:Y:S01]  /*0970*/  UMOV UR4, 0x3a0 ;  /* 0x000003a000047882 */ /* 0x000fe20000000000 */
[----:B------:R-:W-:Y:S01]  /*0980*/  UMOV UR5, 0x400 ;  /* 0x0000040000057882 */ /* 0x000fe20000000000 */
[----:B------:R-:W-:Y:S01]  /*0990*/  USEL UR4, UR4, 0x320, UP3 ;  /* 0x0000032004047887 */ /* 0x000fe20009800000 */
[----:B------:R-:W-:Y:S01]  /*09a0*/  UMOV UR8, 0x1 ;  /* 0x0000000100087882 */ /* 0x000fe20000000000 */
[----:B------:R-:W-:Y:S01]  /*09b0*/  ELECT P0, URZ, PT ;  /* 0x0000000000ff782f */ /* 0x000fe20003800000 */
[----:B------:R-:W-:-:S04]  /*09c0*/  UIADD3 UR8, UPT, UPT, -UR8, 0x100000, URZ ;  /* 0x0010000008087890 */ /* 0x000fc8000fffe1ff */
[----:B------:R-:W-:Y:S02]  /*09d0*/  USHF.L.U32 UR9, UR8, 0xb, URZ ;  /* 0x0000000b08097899 */ /* 0x000fe400080006ff */
[----:B------:R-:W-:Y:S02]  /*09e0*/  USHF.L.U32 UR8, UR8, 0x1, URZ ;  /* 0x0000000108087899 */ /* 0x000fe400080006ff */
[----:B-1----:R-:W-:Y:S02]  /*09f0*/  ULEA UR6, UR6, UR5, 0x18 ;  /* 0x0000000506067291 */ /* 0x002fe4000f8ec0ff */
[----:B------:R-:W-:-:S04]  /*0a00*/  UIADD3 UR4, UPT, UPT, -UR4, 0x100000, URZ ;  /* 0x0010000004047890 */ /* 0x000fc8000fffe1ff */
[----:B------:R-:W-:Y:S02]  /*0a10*/  USHF.L.U32 UR5, UR4, 0xb, URZ ;  /* 0x0000000b04057899 */ /* 0x000fe400080006ff */
[----:B------:R-:W-:Y:S01]  /*0a20*/  USHF.L.U32 UR4, UR4, 0x1, URZ ;  /* 0x0000000104047899 */ /* 0x000fe200080006ff */
[----:B------:R-:W1:Y:S03]  /*0a30*/  FENCE.VIEW.ASYNC.S ;  /* 0x00000000000073c6 */ /* 0x000e660000000000 */
[----:B-1----:R2:W1:Y:S08]  /*0a40*/  SYNCS.EXCH.64 URZ, [UR6+0x80], UR8 ;  /* 0x0000800806ff75b2 */ /* 0x0024700008000100 */
[----:B------:R2:W1:Y:S01]  /*0a50*/  SYNCS.EXCH.64 URZ, [UR6+0x90], UR4 ;  /* 0x0000900406ff75b2 */ /* 0x0004620008000100 */
[----:B------:R2:W1:Y:S01]  /*0a60*/  SYNCS.EXCH.64 URZ, [UR6+0x88], UR8 ;  /* 0x0000880806ff75b2 */ /* 0x0004620008000100 */
[----:B------:R2:W1:Y:S02]  /*0a70*/  SYNCS.EXCH.64 URZ, [UR6+0x98], UR4 ;  /* 0x0000980406ff75b2 */ /* 0x0004640008000100 */
[----:B--2---:R-:W-:Y:S01]  /*0a80*/  NOP ;  /* 0x0000000000007918 */ /* 0x004fe20000000000 */
.L_x_12:
        /* <DEDUP_REMOVED lines=26> */
.L_x_13:
[----:B------:R-:W2:Y:S01]  /*0c30*/  SHFL.IDX PT, R2, R86, RZ, 0x1f ;  /* 0x00001fff56027589 */ /* 0x000ea200000e0000 */
[----:B------:R-:W-:Y:S01]  /*0c40*/  NOP ;  /* 0x0000000000007918 */ /* 0x000fe20000000000 */
[----:B--2---:R-:W-:-:S13]  /*0c50*/  ISETP.NE.AND P0, PT, R2, 0x3, PT ;  /* 0x000000030200780c */ /* 0x004fda0003f05270 */
[----:B------:R-:W-:Y:S05]  /*0c60*/  @P0 BRA `(.L_x_14) ;  /* 0x0000000000380947 */ /* 0x000fea0003800000 */
[----:B------:R-:W2:Y:S01]  /*0c70*/  S2UR UR5, SR_CgaCtaId ;  /* 0x00000000000579c3 */ /* 0x000ea20000008800 */
[----:B-1----:R-:W-:Y:S01]  /*0c80*/  UMOV UR4, 0x400 ;  /* 0x0000040000047882 */ /* 0x002fe20000000000 */
[----:B------:R-:W-:Y:S01]  /*0c90*/  UMOV UR6, 0x20 ;  /* 0x0000002000067882 */ /* 0x000fe20000000000 */
[----:B------:R-:W-:Y:S01]  /*0ca0*/  ELECT P0, URZ, PT ;  /* 0x0000000000ff782f */ /* 0x000fe20003800000 */
[----:B------:R-:W-:-:S04]  /*0cb0*/  UIADD3 UR6, UPT, UPT, -UR6, 0x100000, URZ ;  /* 0x0010000006067890 */ /* 0x000fc8000fffe1ff */
[----:B------:R-:W-:Y:S02]  /*0cc0*/  USHF.L.U32 UR7, UR6, 0xb, URZ ;  /* 0x0000000b06077899 */ /* 0x000fe400080006ff */
[----:B------:R-:W-:Y:S02]  /*0cd0*/  USHF.L.U32 UR6, UR6, 0x1, URZ ;  /* 0x0000000106067899 */ /* 0x000fe400080006ff */
[----:B--2---:R-:W-:Y:S01]  /*0ce0*/  ULEA UR4, UR5, UR4, 0x18 ;  /* 0x0000000405047291 */ /* 0x004fe2000f8ec0ff */
[----:B------:R-:W1:Y:S11]  /*0cf0*/  FENCE.VIEW.ASYNC.S ;  /* 0x00000000000073c6 */ /* 0x000e760000000000 */
[----:B-1----:R2:W1:Y:S01]  /*0d00*/  SYNCS.EXCH.64 URZ, [UR4+0xe0], UR6 ;  /* 0x0000e00604ff75b2 */ /* 0x0024620008000100 */
[----:B------:R2:W1:Y:S01]  /*0d10*/  SYNCS.EXCH.64 URZ, [UR4+0xf0], UR6 ;  /* 0x0000f00604ff75b2 */ /* 0x0004620008000100 */
[----:B------:R2:W1:Y:S01]  /*0d20*/  SYNCS.EXCH.64 URZ, [UR4+0xe8], UR6 ;  /* 0x0000e80604ff75b2 */ /* 0x0004620008000100 */
[----:B------:R2:W1:Y:S02]  /*0d30*/  SYNCS.EXCH.64 URZ, [UR4+0xf8], UR6 ;  /* 0x0000f80604ff75b2 */ /* 0x0004640008000100 */
[----:B--2---:R-:W-:Y:S01]  /*0d40*/  NOP ;  /* 0x0000000000007918 */ /* 0x004fe20000000000 */
.L_x_14:
[----:B-1----:R-:W1:Y:S01]  /*0d50*/  LDCU UR4, c[0x0][0x36c] ;  /* 0x00006d80ff0477ac */ /* 0x002e620008000800 */
[----:B------:R-:W-:Y:S01]  /*0d60*/  ISETP.NE.OR P3, PT, R0, 0x2, !P3 ;  /* 0x000000020000780c */ /* 0x000fe20005f65670 */
[----:B------:R-:W-:Y:S01]  /*0d70*/  NOP ;  /* 0x0000000000007918 */ /* 0x000fe20000000000 */
[----:B------:R-:W-:Y:S01]  /*0d80*/  LOP3.LUT R0, R95, 0x1f, RZ, 0xc0, !PT ;  /* 0x0000001f5f007812 */ /* 0x000fe200078ec0ff */
[----:B------:R-:W-:Y:S02]  /*0d90*/  UISETP.NE.AND UP4, UPT, UR17, URZ, UPT ;  /* 0x000000ff1100728c */ /* 0x000fe4000bf85270 */
[----:B-1----:R-:W-:-:S09]  /*0da0*/  UISETP.EQ.U32.AND UP5, UPT, UR4, 0x1, UPT ;  /* 0x000000010400788c */ /* 0x002fd2000bfa2070 */
[----:B------:R-:W-:Y:S05]  /*0db0*/  BRA.U !UP5, `(.L_x_15) ;  /* 0x000000010d087547 */ /* 0x000fea000b800000 */
[----:B---34-:R-:W-:Y:S01]  /*0dc0*/  UCGABAR_ARV ;  /* 0x00000000000079c7 */ /* 0x018fe20008000000 */
[----:B------:R-:W-:Y:S05]  /*0dd0*/  BRA `(.L_x_16) ;  /* 0x0000000000047947 */ /* 0x000fea0003800000 */
.L_x_15:
[----:B---34-:R-:W-:Y:S01]  /*0de0*/  NOP ;  /* 0x0000000000007918 */ /* 0x018fe20000000000 */
.L_x_16:
[----:B------:R-:W1:Y:S01]  /*0df0*/  S2UR UR16, SR_CTAID.X ;  /* 0x00000000001079c3 */ /* 0x000e620000002500 */
[----:B------:R-:W-:-:S05]  /*0e00*/  CS2R.32 R87, SR_CgaSize ;  /* 0x0000000000577805 */ /* 0x000fca0000008a00 */
[----:B------:R-:W-:-:S05]  /*0e10*/  IMAD R87, R87, -0xa0, RZ ;  /* 0xffffff6057577824 */ /* 0x000fca00078e02ff */
[----:B------:R-:W-:-:S14]  /*0e20*/  R2UR UR5, R87 ;  /* 0x00000000570572ca */ /* 0x000fdc00000e0000 */
[----:B------:R-:W2:Y:S01]  /*0e30*/  LDCU UR5, c[0x0][UR5+0x2b0] ;  /* 0x00005600050577ac */ /* 0x000ea20008000800 */
[----:B------:R-:W-:-:S05]  /*0e40*/  CS2R.32 R87, SR_CgaSize ;  /* 0x0000000000577805 */ /* 0x000fca0000008a00 */
[----:B------:R-:W-:-:S05]  /*0e50*/  IMAD R87, R87, -0xa0, RZ ;  /* 0xffffff6057577824 */ /* 0x000fca00078e02ff */
[----:B------:R-:W-:-:S14]  /*0e60*/  R2UR UR4, R87 ;  /* 0x00000000570472ca */ /* 0x000fdc00000e0000 */
[----:B------:R-:W3:Y:S01]  /*0e70*/  LDCU UR4, c[0x0][UR4+0x2b4] ;  /* 0x00005680040477ac */ /* 0x000ee20008000800 */
[----:B------:R-:W4:Y:S01]  /*0e80*/  S2UR UR20, SR_CTAID.Y ;  /* 0x00000000001479c3 */ /* 0x000f220000002600 */
[----:B------:R-:W-:-:S05]  /*0e90*/  CS2R.32 R87, SR_CgaSize ;  /* 0x0000000000577805 */ /* 0x000fca0000008a00 */
[----:B------:R-:W-:-:S05]  /*0ea0*/  IMAD R87, R87, -0xa0, RZ ;  /* 0xffffff6057577824 */ /* 0x000fca00078e02ff */
[----:B------:R-:W-:-:S14]  /*0eb0*/  R2UR UR7, R87 ;  /* 0x00000000570772ca */ /* 0x000fdc00000e0000 */
[----:B------:R-:W3:Y:S01]  /*0ec0*/  LDCU UR7, c[0x0][UR7+0x2a4] ;  /* 0x00005480070777ac */ /* 0x000ee20008000800 */
[----:B------:R-:W-:-:S05]  /*0ed0*/  CS2R.32 R87, SR_CgaSize ;  /* 0x0000000000577805 */ /* 0x000fca0000008a00 */
[----:B------:R-:W-:-:S05]  /*0ee0*/  IMAD R87, R87, -0xa0, RZ ;  /* 0xffffff6057577824 */ /* 0x000fca00078e02ff */
[----:B------:R-:W-:-:S14]  /*0ef0*/  R2UR UR59, R87 ;  /* 0x00000000573b72ca */ /* 0x000fdc00000e0000 */
[----:B------:R-:W3:Y:S01]  /*0f00*/  LDCU UR59, c[0x0][UR59+0x2a0] ;  /* 0x000054003b3b77ac */ /* 0x000ee20008000800 */
[----:B------:R-:W3:Y:S01]  /*0f10*/  S2UR UR8, SR_CgaCtaId ;  /* 0x00000000000879c3 */ /* 0x000ee20000008800 */
[----:B------:R-:W3:Y:S01]  /*0f20*/  LDCU UR21, c[0x0][0xb24] ;  /* 0x00016480ff1577ac */ /* 0x000ee20008000800 */
[----:B------:R-:W3:Y:S01]  /*0f30*/  LDCU UR42, c[0x0][0xb24] ;  /* 0x00016480ff2a77ac */ /* 0x000ee20008000800 */
[----:B-1----:R-:W-:Y:S01]  /*0f40*/  I2FP.F32.U32 R3, UR16 ;  /* 0x0000001000037c45 */ /* 0x002fe20008201000 */
[----:B------:R-:W1:Y:S04]  /*0f50*/  LDCU UR29, c[0x0][0xb30] ;  /* 0x00016600ff1d77ac */ /* 0x000e680008000800 */
[----:B--2---:R-:W-:Y:S01]  /*0f60*/  FMUL R3, R3, UR5 ;  /* 0x0000000503037c20 */ /* 0x004fe20008400000 */
[----:B------:R-:W-:Y:S01]  /*0f70*/  UMOV UR34, 0x5 ;  /* 0x0000000500227882 */ /* 0x000fe20000000000 */
[----:B----4-:R-:W-:-:S04]  /*0f80*/  I2FP.F32.U32 R2, UR20 ;  /* 0x0000001400027c45 */ /* 0x010fc80008201000 */
[----:B------:R-:W2:Y:S01]  /*0f90*/  F2I.U32.TRUNC.NTZ R3, R3 ;  /* 0x0000000300037305 */ /* 0x000ea2000020f000 */
[----:B---3--:R-:W-:Y:S01]  /*0fa0*/  FMUL R2, R2, UR4 ;  /* 0x0000000402027c20 */ /* 0x008fe20008400000 */
[----:B------:R-:W-:Y:S02]  /*0fb0*/  ULOP3.LUT UR5, UR8, 0x2, URZ, 0xc0, !UPT ;  /* 0x0000000208057892 */ /* 0x000fe4000f8ec0ff */
[----:B------:R-:W-:-:S04]  /*0fc0*/  ULOP3.LUT UR50, UR8, 0x1, URZ, 0xc0, !UPT ;  /* 0x0000000108327892 */ /* 0x000fc8000f8ec0ff */
[----:B------:R-:W3:Y:S01]  /*0fd0*/  F2I.U32.TRUNC.NTZ R2, R2 ;  /* 0x0000000200027305 */ /* 0x000ee2000020f000 */
[----:B------:R-:W-:Y:S02]  /*0fe0*/  UISETP.GT.U32.AND UP0, UPT, UR5, 0xffff, UPT ;  /* 0x0000ffff0500788c */ /* 0x000fe4000bf04070 */
[----:B------:R-:W-:Y:S02]  /*0ff0*/  UISETP.GT.U32.AND UP1, UPT, UR50, 0xffff, UPT ;  /* 0x0000ffff3200788c */ /* 0x000fe4000bf24070 */
[----:B------:R-:W-:Y:S01]  /*1000*/  USEL UR26, UR5, 0xffff, !UP0 ;  /* 0x0000ffff051a7887 */ /* 0x000fe2000c000000 */
[----:B--2---:R-:W-:Y:S01]  /*1010*/  R2UR UR4, R3 ;  /* 0x00000000030472ca */ /* 0x004fe200000e0000 */
[----:B------:R-:W-:Y:S02]  /*1020*/  USHF.R.U32.HI UR32, URZ, 0x1, UR8 ;  /* 0x00000001ff207899 */ /* 0x000fe40008011608 */
[----:B------:R-:W-:Y:S02]  /*1030*/  USHF.L.U32 UR31, UR8, 0xa, URZ ;  /* 0x0000000a081f7899 */ /* 0x000fe400080006ff */
[----:B------:R-:W-:-:S02]  /*1040*/  USHF.L.U32 UR30, UR8, 0xd, URZ ;  /* 0x0000000d081e7899 */ /* 0x000fc400080006ff */
[----:B------:R-:W-:Y:S01]  /*1050*/  USEL UR27, UR50, 0xffff, !UP1 ;  /* 0x0000ffff321b7887 */ /* 0x000fe2000c800000 */
[----:B---3--:R-:W-:Y:S02]  /*1060*/  R2UR UR6, R2 ;  /* 0x00000000020672ca */ /* 0x008fe400000e0000 */
[----:B------:R-:W-:-:S03]  /*1070*/  PRMT R2, RZ, 0x7610, R2 ;  /* 0x00007610ff027816 */ /* 0x000fc60000000002 */
[----:B------:R-:W-:-:S04]  /*1080*/  UIADD3 UR5, UPT, UPT, -UR4, URZ, URZ ;  /* 0x000000ff04057290 */ /* 0x000fc8000fffe1ff */
[----:B------:R-:W-:-:S04]  /*1090*/  UIMAD UR59, UR59, UR5, UR16 ;  /* 0x000000053b3b72a4 */ /* 0x000fc8000f8e0210 */
[----:B------:R-:W-:-:S04]  /*10a0*/  UIADD3 UR4, UPT, UPT, -UR6, URZ, URZ ;  /* 0x000000ff06047290 */ /* 0x000fc8000fffe1ff */
[----:B------:R-:W-:-:S06]  /*10b0*/  UIMAD UR4, UR7, UR4, UR20 ;  /* 0x00000004070472a4 */ /* 0x000fcc000f8e0214 */
[----:B------:R-:W-:Y:S01]  /*10c0*/  IMAD.U32 R87, RZ, RZ, UR4 ;  /* 0x00000004ff577e24 */ /* 0x000fe2000f8e00ff */
[----:B-1----:R-:W-:Y:S06]  /*10d0*/  BRA.U UP4, `(.L_x_17) ;  /* 0x0000000104407547 */ /* 0x002fec000b800000 */
[----:B------:R-:W-:-:S13]  /*10e0*/  R2UR UR4, R87 ;  /* 0x00000000570472ca */ /* 0x000fda00000e0000 */
[----:B------:R-:W-:Y:S02]  /*10f0*/  UISETP.NE.AND UP0, UPT, UR4, URZ, UPT ;  /* 0x000000ff0400728c */ /* 0x000fe4000bf05270 */
[----:B------:R-:W-:Y:S02]  /*1100*/  UISETP.NE.AND UP1, UPT, UR4, 0x1, UPT ;  /* 0x000000010400788c */ /* 0x000fe4000bf25270 */
[----:B------:R-:W-:Y:S02]  /*1110*/  UISETP.NE.AND UP2, UPT, UR59, URZ, UP0 ;  /* 0x000000ff3b00728c */ /* 0x000fe40008745270 */
[----:B------:R-:W-:Y:S02]  /*1120*/  USEL UR4, URZ, 0x2, UP0 ;  /* 0x00000002ff047887 */ /* 0x000fe40008000000 */
[----:B------:R-:W-:Y:S02]  /*1130*/  USEL UR8, URZ, 0x1, UP2 ;  /* 0x00000001ff087887 */ /* 0x000fe40009000000 */
[----:B------:R-:W-:-:S02]  /*1140*/  UISETP.NE.AND UP2, UPT, UR59, URZ, UPT ;  /* 0x000000ff3b00728c */ /* 0x000fc4000bf45270 */
[----:B------:R-:W-:Y:S02]  /*1150*/  USEL UR5, URZ, 0x4, UP1 ;  /* 0x00000004ff057887 */ /* 0x000fe40008800000 */
[----:B------:R-:W-:Y:S02]  /*1160*/  UISETP.NE.AND UP0, UPT, UR59, 0x1, UPT ;  /* 0x000000013b00788c */ /* 0x000fe4000bf05270 */
[----:B------:R-:W-:Y:S02]  /*1170*/  USEL UR6, URZ, 0x8, UP1 ;  /* 0x00000008ff067887 */ /* 0x000fe40008800000 */
[----:B------:R-:W-:Y:S02]  /*1180*/  USEL UR7, UR5, 0x4, UP2 ;  /* 0x0000000405077887 */ /* 0x000fe40009000000 */
[----:B------:R-:W-:Y:S02]  /*1190*/  USEL UR4, UR4, 0x2, UP0 ;  /* 0x0000000204047887 */ /* 0x000fe40008000000 */
[----:B------:R-:W-:-:S02]  /*11a0*/  USEL UR5, UR6, 0x8, UP0 ;  /* 0x0000000806057887 */ /* 0x000fc40008000000 */
[----:B------:R-:W-:-:S04]  /*11b0*/  UIADD3 UR4, UPT, UPT, UR4, UR7, UR8 ;  /* 0x0000000704047290 */ /* 0x000fc8000fffe008 */
[----:B------:R-:W-:-:S06]  /*11c0*/  UIADD3 UR4, UPT, UPT, UR4, UR5, URZ ;  /* 0x0000000504047290 */ /* 0x000fcc000fffe0ff */
[----:B------:R-:W-:-:S07]  /*11d0*/  MOV R2, UR4 ;  /* 0x0000000400027c02 */ /* 0x000fce0008000f00 */
.L_x_17:
[----:B------:R-:W1:Y:S01]  /*11e0*/  S2UR UR36, SR_CTAID.Z ;  /* 0x00000000002479c3 */ /* 0x000e620000002700 */
[----:B------:R-:W-:Y:S01]  /*11f0*/  UISETP.GE.AND UP0, UPT, UR21, 0x1, UPT ;  /* 0x000000011500788c */ /* 0x000fe2000bf06270 */
[----:B------:R-:W-:-:S08]  /*1200*/  UMOV UR33, 0x3 ;  /* 0x0000000300217882 */ /* 0x000fd00000000000 */
[----:B------:R-:W-:Y:S05]  /*1210*/  BRA.U !UP0, `(.L_x_18) ;  /* 0x0000000108d47547 */ /* 0x000fea000b800000 */
[----:B------:R-:W2:Y:S01]  /*1220*/  LDCU.128 UR12, c[0x0][0xb10] ;  /* 0x00016200ff0c77ac */ /* 0x000ea20008000c00 */
[----:B------:R-:W3:Y:S01]  /*1230*/  LDCU UR6, c[0x0][0x370] ;  /* 0x00006e00ff0677ac */ /* 0x000ee20008000800 */
[----:B------:R-:W4:Y:S01]  /*1240*/  LDCU UR5, c[0x0][0x374] ;  /* 0x00006e80ff0577ac */ /* 0x000f220008000800 */
[----:B------:R-:W1:Y:S01]  /*1250*/  LDCU UR28, c[0x0][0xb0c] ;  /* 0x00016180ff1c77ac */ /* 0x000e620008000800 */
[----:B------:R-:W1:Y:S01]  /*1260*/  LDCU UR4, c[0x0][0xb20] ;  /* 0x00016400ff0477ac */ /* 0x000e620008000800 */
[----:B------:R-:W1:Y:S01]  /*1270*/  LDCU.64 UR8, c[0x0][0xb28] ;  /* 0x00016500ff0877ac */ /* 0x000e620008000a00 */
[----:B--2---:R-:W-:Y:S02]  /*1280*/  UISETP.NE.AND UP0, UPT, UR14, 0x1, UPT ;  /* 0x000000010e00788c */ /* 0x004fe4000bf05270 */
[----:B----4-:R-:W-:Y:S02]  /*1290*/  UIMAD.WIDE.U32 UR10, UR5, UR15, URZ ;  /* 0x0000000f050a72a5 */ /* 0x010fe4000f8e00ff */
[----:B---3--:R-:W-:-:S02]  /*12a0*/  UIMAD.WIDE.U32 UR22, UR6, UR12, URZ ;  /* 0x0000000c061672a5 */ /* 0x008fc4000f8e00ff */
[----:B-1----:R-:W-:Y:S02]  /*12b0*/  UISETP.NE.AND UP1, UPT, UR28, 0x1, UPT ;  /* 0x000000011c00788c */ /* 0x002fe4000bf25270 */
[----:B------:R-:W-:Y:S01]  /*12c0*/  UISETP.NE.AND UP2, UPT, UR21, 0x1, UPT ;  /* 0x000000011500788c */ /* 0x000fe2000bf45270 */
[----:B------:R-:W-:Y:S02]  /*12d0*/  UMOV UR10, UR11 ;  /* 0x0000000b000a7c82 */ /* 0x000fe40008000000 */
[----:B------:R-:W-:Y:S01]  /*12e0*/  UMOV UR22, UR23 ;  /* 0x0000001700167c82 */ /* 0x000fe20008000000 */
[----:B------:R-:W-:Y:S02]  /*12f0*/  @UP0 USHF.R.U32.HI UR5, URZ, UR4, UR10 ;  /* 0x00000004ff050299 */ /* 0x000fe4000801160a */
[----:B------:R-:W-:Y:S02]  /*1300*/  UIMAD.WIDE.U32 UR24, UR20, UR15, URZ ;  /* 0x0000000f141872a5 */ /* 0x000fe4000f8e00ff */
[----:B------:R-:W-:-:S02]  /*1310*/  UIMAD.WIDE.U32 UR10, UR5, UR8, URZ ;  /* 0x00000008050a72a5 */ /* 0x000fc4000f8e00ff */
[----:B------:R-:W-:Y:S02]  /*1320*/  @UP1 USHF.R.U32.HI UR6, URZ, UR13, UR22 ;  /* 0x0000000dff061299 */ /* 0x000fe40008011616 */
[----:B------:R-:W-:Y:S02]  /*1330*/  UIMAD.WIDE.U32 UR18, UR16, UR12, URZ ;  /* 0x0000000c101272a5 */ /* 0x000fe4000f8e00ff */
[----:B------:R-:W-:Y:S01]  /*1340*/  UIMAD.WIDE.U32 UR22, UR6, UR8, URZ ;  /* 0x00000008061672a5 */ /* 0x000fe2000f8e00ff */
[----:B------:R-:W-:Y:S01]  /*1350*/  UMOV UR24, UR25 ;  /* 0x0000001900187c82 */ /* 0x000fe20008000000 */
[----:B------:R-:W-:Y:S01]  /*1360*/  UMOV UR10, UR11 ;  /* 0x0000000b000a7c82 */ /* 0x000fe20008000000 */
[----:B------:R-:W-:Y:S02]  /*1370*/  USHF.R.U32.HI UR24, URZ, UR4, UR24 ;  /* 0x00000004ff187299 */ /* 0x000fe40008011618 */
[----:B------:R-:W-:Y:S02]  /*1380*/  @UP2 USHF.R.U32.HI UR5, URZ, UR9, UR10 ;  /* 0x00000009ff052299 */ /* 0x000fe4000801160a */
[----:B------:R-:W-:Y:S01]  /*1390*/  UMOV UR7, UR23 ;  /* 0x0000001700077c82 */ /* 0x000fe20008000000 */
[----:B------:R-:W-:Y:S01]  /*13a0*/  UMOV UR18, UR19 ;  /* 0x0000001300127c82 */ /* 0x000fe20008000000 */
[----:B------:R-:W-:-:S02]  /*13b0*/  @UP2 USHF.R.U32.HI UR6, URZ, UR9, UR7 ;  /* 0x00000009ff062299 */ /* 0x000fc40008011607 */
[----:B------:R-:W-:Y:S02]  /*13c0*/  USHF.R.U32.HI UR18, URZ, UR13, UR18 ;  /* 0x0000000dff127299 */ /* 0x000fe40008011612 */
[----:B------:R-:W-:Y:S02]  /*13d0*/  USEL UR4, UR20, UR24, !UP0 ;  /* 0x0000001814047287 */ /* 0x000fe4000c000000 */
[----:B------:R-:W-:Y:S02]  /*13e0*/  UIMAD UR7, UR5, UR21, URZ ;  /* 0x00000015050772a4 */ /* 0x000fe4000f8e02ff */
[----:B------:R-:W-:Y:S02]  /*13f0*/  USEL UR5, UR16, UR18, !UP1 ;  /* 0x0000001210057287 */ /* 0x000fe4000c800000 */
[----:B------:R-:W-:Y:S02]  /*1400*/  UIMAD UR12, UR6, UR21, URZ ;  /* 0x00000015060c72a4 */ /* 0x000fe4000f8e02ff */
[----:B------:R-:W-:-:S02]  /*1410*/  UISETP.GE.AND UP0, UPT, UR4, UR7, UPT ;  /* 0x000000070400728c */ /* 0x000fc4000bf06270 */
[----:B------:R-:W-:Y:S02]  /*1420*/  UIMAD.WIDE.U32 UR10, UR4, UR8, URZ ;  /* 0x00000008040a72a5 */ /* 0x000fe4000f8e00ff */
[----:B------:R-:W-:Y:S02]  /*1430*/  UISETP.GE.OR UP0, UPT, UR5, UR12, UP0 ;  /* 0x0000000c0500728c */ /* 0x000fe40008706670 */
[----:B------:R-:W-:Y:S02]  /*1440*/  UIMAD.WIDE.U32 UR12, UR5, UR8, URZ ;  /* 0x00000008050c72a5 */ /* 0x000fe4000f8e00ff */
[----:B------:R-:W-:Y:S01]  /*1450*/  UIADD3 UR10, UPT, UPT, -UR4, URZ, URZ ;  /* 0x000000ff040a7290 */ /* 0x000fe2000fffe1ff */
[----:B------:R-:W-:Y:S01]  /*1460*/  UMOV UR8, UR11 ;  /* 0x0000000b00087c82 */ /* 0x000fe20008000000 */
[----:B------:R-:W-:Y:S02]  /*1470*/  UIADD3 UR11, UPT, UPT, -UR5, URZ, URZ ;  /* 0x000000ff050b7290 */ /* 0x000fe4000fffe1ff */
[----:B------:R-:W-:-:S03]  /*1480*/  USHF.R.U32.HI UR8, URZ, UR9, UR8 ;  /* 0x00000009ff087299 */ /* 0x000fc60008011608 */
[----:B------:R-:W-:Y:S01]  /*1490*/  @!UP0 UMOV UR7, UR13 ;  /* 0x0000000d00078c82 */ /* 0x000fe20008000000 */
[----:B------:R-:W-:Y:S02]  /*14a0*/  UIMAD UR20, UR14, UR10, UR20 ;  /* 0x0000000a0e1472a4 */ /* 0x000fe4000f8e0214 */
[----:B------:R-:W-:Y:S02]  /*14b0*/  USEL UR8, UR4, UR8, !UP2 ;  /* 0x0000000804087287 */ /* 0x000fe4000d000000 */
[----:B------:R-:W-:Y:S02]  /*14c0*/  @!UP0 USHF.R.U32.HI UR7, URZ, UR9, UR7 ;  /* 0x00000009ff078299 */ /* 0x000fe40008011607 */
[----:B------:R-:W-:Y:S02]  /*14d0*/  UIADD3 UR9, UPT, UPT, -UR8, URZ, URZ ;  /* 0x000000ff08097290 */ /* 0x000fe4000fffe1ff */
[----:B------:R-:W-:Y:S02]  /*14e0*/  @!UP0 USEL UR7, UR5, UR7, !UP2 ;  /* 0x0000000705078287 */ /* 0x000fe4000d000000 */
[----:B------:R-:W-:-:S02]  /*14f0*/  UIMAD UR9, UR21, UR9, UR4 ;  /* 0x00000009150972a4 */ /* 0x000fc4000f8e0204 */
[----:B------:R-:W-:Y:S02]  /*1500*/  @!UP0 UIADD3 UR8, UPT, UPT, UR8, -UR7, URZ ;  /* 0x8000000708088290 */ /* 0x000fe4000fffe0ff */
[----:B------:R-:W-:Y:S02]  /*1510*/  @!UP0 UIMAD UR6, UR9, UR6, UR7 ;  /* 0x00000006090682a4 */ /* 0x000fe4000f8e0207 */
[----:B------:R-:W-:Y:S02]  /*1520*/  @!UP0 UIMAD UR4, UR8, UR21, UR5 ;  /* 0x00000015080482a4 */ /* 0x000fe4000f8e0205 */
[----:B------:R-:W-:Y:S02]  /*1530*/  UIMAD UR16, UR28, UR11, UR16 ;  /* 0x0000000b1c1072a4 */ /* 0x000fe4000f8e0210 */
[----:B------:R-:W-:Y:S01]  /*1540*/  UIMAD UR20, UR4, UR14, UR20 ;  /* 0x0000000e041472a4 */ /* 0x000fe2000f8e0214 */
[----:B------:R-:W-:Y:S02]  /*1550*/  @!UP0 UMOV UR5, UR6 ;  /* 0x0000000600058c82 */ /* 0x000fe40008000000 */
[----:B------:R-:W-:-:S12]  /*1560*/  UIMAD UR16, UR5, UR28, UR16 ;  /* 0x0000001c051072a4 */ /* 0x000fd8000f8e0210 */
.L_x_18:
[----:B------:R-:W-:Y:S02]  /*1570*/  UISETP.NE.AND UP1, UPT, UR29, 0x1, UPT ;  /* 0x000000011d00788c */ /* 0x000fe4000bf25270 */
[----:B------:R-:W-:Y:S02]  /*1580*/  ULOP3.LUT UR27, UR27, 0xffff, URZ, 0xc0, !UPT ;  /* 0x0000ffff1b1b7892 */ /* 0x000fe4000f8ec0ff */
[----:B------:R-:W-:Y:S02]  /*1590*/  ULOP3.LUT UR26, UR26, 0xffff, URZ, 0xc0, !UPT ;  /* 0x0000ffff1a1a7892 */ /* 0x000fe4000f8ec0ff */
[----:B------:R-:W-:Y:S02]  /*15a0*/  UISETP.NE.AND UP0, UPT, UR17, 0x2, UPT ;  /* 0x000000021100788c */ /* 0x000fe4000bf05270 */
[----:B------:R-:W-:Y:S02]  /*15b0*/  ULOP3.LUT UR31, UR31, 0x800, URZ, 0xc0, !UPT ;  /* 0x000008001f1f7892 */ /* 0x000fe4000f8ec0ff */
[----:B------:R-:W-:-:S02]  /*15c0*/  ULOP3.LUT UR30, UR30, 0x2000, URZ, 0xc0, !UPT ;  /* 0x000020001e1e7892 */ /* 0x000fc4000f8ec0ff */
[----:B------:R-:W-:Y:S02]  /*15d0*/  USHF.L.U32 UR27, UR34, UR27, URZ ;  /* 0x0000001b221b7299 */ /* 0x000fe400080006ff */
[----:B------:R-:W-:Y:S01]  /*15e0*/  USHF.L.U32 UR26, UR33, UR26, URZ ;  /* 0x0000001a211a7299 */ /* 0x000fe200080006ff */
[----:B------:R-:W-:Y:S11]  /*15f0*/  BRA.U UP1, `(.L_x_19) ;  /* 0x0000000101447547 */ /* 0x000ff6000b800000 */
[----:B------:R-:W2:Y:S01]  /*1600*/  LDCU.128 UR8, c[0x0][0xb10] ;  /* 0x00016200ff0877ac */ /* 0x000ea20008000c00 */
[----:B------:R-:W3:Y:S01]  /*1610*/  LDCU UR12, c[0x0][0xb0c] ;  /* 0x00016180ff0c77ac */ /* 0x000ee20008000800 */
[----:B------:R-:W4:Y:S01]  /*1620*/  LDCU UR13, c[0x0][0xb20] ;  /* 0x00016400ff0d77ac */ /* 0x000f220008000800 */
[----:B--2---:R-:W-:Y:S02]  /*1630*/  UIMAD.WIDE.U32 UR6, UR16, UR8, URZ ;  /* 0x00000008100672a5 */ /* 0x004fe4000f8e00ff */
[----:B------:R-:W-:Y:S02]  /*1640*/  UIMAD.WIDE.U32 UR4, UR20, UR11, URZ ;  /* 0x0000000b140472a5 */ /* 0x000fe4000f8e00ff */
[----:B---3--:R-:W-:Y:S02]  /*1650*/  UISETP.NE.AND UP2, UPT, UR12, 0x1, UPT ;  /* 0x000000010c00788c */ /* 0x008fe4000bf45270 */
[----:B------:R-:W-:Y:S01]  /*1660*/  UISETP.NE.AND UP1, UPT, UR10, 0x1, UPT ;  /* 0x000000010a00788c */ /* 0x000fe2000bf25270 */
[----:B------:R-:W-:-:S02]  /*1670*/  UMOV UR6, UR7 ;  /* 0x0000000700067c82 */ /* 0x000fc40008000000 */
[----:B------:R-:W-:Y:S01]  /*1680*/  UMOV UR4, UR5 ;  /* 0x0000000500047c82 */ /* 0x000fe20008000000 */
[----:B------:R-:W-:Y:S02]  /*1690*/  USHF.R.U32.HI UR6, URZ, UR9, UR6 ;  /* 0x00000009ff067299 */ /* 0x000fe40008011606 */
[----:B----4-:R-:W-:Y:S02]  /*16a0*/  USHF.R.U32.HI UR4, URZ, UR13, UR4 ;  /* 0x0000000dff047299 */ /* 0x010fe40008011604 */
[----:B------:R-:W-:Y:S02]  /*16b0*/  USEL UR5, UR16, UR6, !UP2 ;  /* 0x0000000610057287 */ /* 0x000fe4000d000000 */
[----:B------:R-:W-:-:S04]  /*16c0*/  USEL UR4, UR20, UR4, !UP1 ;  /* 0x0000000414047287 */ /* 0x000fc8000c800000 */
[----:B------:R-:W-:Y:S02]  /*16d0*/  UIADD3 UR6, UPT, UPT, UR5, -UR4, URZ ;  /* 0x8000000405067290 */ /* 0x000fe4000fffe0ff */
[----:B------:R-:W-:Y:S02]  /*16e0*/  UIADD3 UR4, UPT, UPT, -UR5, UR4, URZ ;  /* 0x0000000405047290 */ /* 0x000fe4000fffe1ff */
[----:B------:R-:W-:Y:S02]  /*16f0*/  UIMAD UR20, UR6, UR10, UR20 ;  /* 0x0000000a061472a4 */ /* 0x000fe4000f8e0214 */
[----:B------:R-:W-:-:S12]  /*1700*/  UIMAD UR16, UR4, UR12, UR16 ;  /* 0x0000000c041072a4 */ /* 0x000fd8000f8e0210 */
.L_x_19:
[----:B------:R-:W-:Y:S05]  /*1710*/  BRA.U !UP5, `(.L_x_20) ;  /* 0x000000010d0c7547 */ /* 0x000fea000b800000 */
[----:B------:R-:W-:Y:S01]  /*1720*/  UCGABAR_WAIT ;  /* 0x0000000000007dc7 */ /* 0x000fe20008000000 */
[----:B------:R-:W-:Y:S01]  /*1730*/  CCTL.IVALL ;  /* 0x00000000ff00798f */ /* 0x000fe20002000000 */
[----:B------:R-:W-:Y:S05]  /*1740*/  BRA `(.L_x_21) ;  /* 0x0000000000047947 */ /* 0x000fea0003800000 */
.L_x_20:
[----:B------:R-:W-:Y:S06]  /*1750*/  BAR.SYNC.DEFER_BLOCKING 0x0 ;  /* 0x0000000000007b1d */ /* 0x000fec0000010000 */
.L_x_21:
[----:B------:R-:W-:Y:S05]  /*1760*/  BRA.U UP0, `(.L_x_22) ;  /* 0x0000001100a47547 */ /* 0x000fea000b800000 */
[----:B------:R-:W2:Y:S01]  /*1770*/  LDCU UR7, c[0x0][0x38c] ;  /* 0x00007180ff0777ac */ /* 0x000ea20008000800 */
[----:B------:R-:W3:Y:S01]  /*1780*/  S2UR UR8, SR_CgaCtaId ;  /* 0x00000000000879c3 */ /* 0x000ee20000008800 */
[----:B------:R-:W-:Y:S01]  /*1790*/  PLOP3.LUT P1, PT, PT, PT, UP3, 0x80, 0x8 ;  /* 0x000000000008781c */ /* 0x000fe20003f2f038 */
[----:B------:R-:W-:Y:S01]  /*17a0*/  IMAD.MOV.U32 R12, RZ, RZ, 0x1 ;  /* 0x00000001ff0c7424 */ /* 0x000fe200078e00ff */
[----:B------:R-:W-:Y:S01]  /*17b0*/  UMOV UR21, 0x400 ;  /* 0x0000040000157882 */ /* 0x000fe20000000000 */
[----:B------:R-:W-:Y:S01]  /*17c0*/  USHF.L.U32 UR5, UR32, 0x5, URZ ;  /* 0x0000000520057899 */ /* 0x000fe200080006ff */
[----:B------:R-:W-:Y:S01]  /*17d0*/  ISETP.EQ.OR P2, PT, R0, RZ, P3 ;  /* 0x000000ff0000720c */ /* 0x000fe20001f42670 */
[----:B------:R-:W-:Y:S01]  /*17e0*/  UISETP.NE.AND UP1, UPT, UR17, URZ, UPT ;  /* 0x000000ff1100728c */ /* 0x000fe2000bf25270 */
[----:B------:R-:W-:Y:S02]  /*17f0*/  PLOP3.LUT P1, PT, P1, PT, PT, 0x8, 0x80 ;  /* 0x000000000080781c */ /* 0x000fe40000f2e170 */
[----:B------:R-:W-:Y:S01]  /*1800*/  CS2R R10, SRZ ;  /* 0x00000000000a7805 */ /* 0x000fe2000001ff00 */
[----:B------:R-:W-:Y:S01]  /*1810*/  IMAD.MOV.U32 R9, RZ, RZ, RZ ;  /* 0x000000ffff097224 */ /* 0x000fe200078e00ff */
[----:B------:R-:W4:Y:S01]  /*1820*/  LDCU UR43, c[0x0][0x370] ;  /* 0x00006e00ff2b77ac */ /* 0x000f220008000800 */
[----:B------:R-:W-:Y:S01]  /*1830*/  IMAD.MOV.U32 R8, RZ, RZ, 0x1 ;  /* 0x00000001ff087424 */ /* 0x000fe200078e00ff */
[----:B------:R-:W1:Y:S01]  /*1840*/  LDCU.64 UR28, c[0x0][0x348] ;  /* 0x00006900ff1c77ac */ /* 0x000e620008000a00 */
[----:B--2---:R-:W-:-:S02]  /*1850*/  UIADD3 UR6, UPT, UPT, UR7, 0x3f, URZ ;  /* 0x0000003f07067890 */ /* 0x004fc4000fffe0ff */
[----:B------:R-:W-:Y:S02]  /*1860*/  UIADD3 UR49, UPT, UPT, UR7, 0x7e, URZ ;  /* 0x0000007e07317890 */ /* 0x000fe4000fffe0ff */
[----:B------:R-:W-:Y:S02]  /*1870*/  USHF.R.S32.HI UR4, URZ, 0x1f, UR6 ;  /* 0x0000001fff047899 */ /* 0x000fe40008011406 */
[----:B---3--:R-:W-:Y:S02]  /*1880*/  ULEA UR21, UR8, UR21, 0x18 ;  /* 0x0000001508157291 */ /* 0x008fe4000f8ec0ff */
[----:B------:R-:W-:Y:S02]  /*1890*/  ULEA.HI UR4, UR4, UR6, URZ, 0x6 ;  /* 0x0000000604047291 */ /* 0x000fe4000f8f30ff */
[----:B------:R-:W-:Y:S02]  /*18a0*/  UIADD3 UR6, UPT, UPT, UR7, -0x1, URZ ;  /* 0xffffffff07067890 */ /* 0x000fe4000fffe0ff */
[----:B------:R-:W-:-:S02]  /*18b0*/  USHF.R.S32.HI UR45, URZ, 0x6, UR4 ;  /* 0x00000006ff2d7899 */ /* 0x000fc40008011404 */
[----:B------:R-:W-:Y:S02]  /*18c0*/  UISETP.GE.U32.AND UP2, UPT, UR6, -0x7f, UPT ;  /* 0xffffff810600788c */ /* 0x000fe4000bf46070 */
[----:B------:R-:W-:Y:S01]  /*18d0*/  UISETP.LT.U32.AND UP0, UPT, UR45, 0x3, UPT ;  /* 0x000000032d00788c */ /* 0x000fe2000bf01070 */
[----:B------:R-:W2:Y:S03]  /*18e0*/  LDCU UR41, c[0x0][0x374] ;  /* 0x00006e80ff2977ac */ /* 0x000ea60008000800 */
[----:B------:R-:W-:Y:S02]  /*18f0*/  USEL UR44, UR45, 0x3, UP0 ;  /* 0x000000032d2c7887 */ /* 0x000fe40008000000 */
[----:B------:R-:W-:Y:S02]  /*1900*/  ULOP3.LUT UR46, UR5, 0x20, URZ, 0xe2, !UPT ;  /* 0x00000020052e7892 */ /* 0x000fe4000f8ee2ff */
[----:B------:R-:W-:-:S02]  /*1910*/  UIADD3 UR24, UPT, UPT, UR44, -0x1, URZ ;  /* 0xffffffff2c187890 */ /* 0x000fc4000fffe0ff */
[----:B------:R-:W-:Y:S02]  /*1920*/  @UP2 UIADD3 UR24, UPT, UPT, UR44, URZ, URZ ;  /* 0x000000ff2c182290 */ /* 0x000fe4000fffe0ff */
[----:B------:R-:W-:Y:S02]  /*1930*/  USEL UR25, UR48, 0x2, UP1 ;  /* 0x0000000230197887 */ /* 0x000fe40008800000 */
[----:B------:R-:W-:Y:S02]  /*1940*/  UIADD3 UR38, UPT, UPT, UR21, 0x6400, UR31 ;  /* 0x0000640015267890 */ /* 0x000fe4000fffe01f */
[----:B------:R-:W-:Y:S02]  /*1950*/  UIADD3 UR37, UPT, UPT, UR21, 0x9400, UR30 ;  /* 0x0000940015257890 */ /* 0x000fe4000fffe01e */
[----:B------:R-:W-:Y:S02]  /*1960*/  UIADD3 UR47, UPT, UPT, UR45, -UR44, URZ ;  /* 0x8000002c2d2f7290 */ /* 0x000fe4000fffe0ff */
[----:B------:R-:W-:Y:S01]  /*1970*/  UIADD3 UR24, UPT, UPT, UR24, 0x1, URZ ;  /* 0x0000000118187890 */ /* 0x000fe2000fffe0ff */
[----:B-12-4-:R-:W-:-:S11]  /*1980*/  UMOV UR7, URZ ;  /* 0x000000ff00077c82 */ /* 0x016fd60008000000 */
.L_x_42:
[----:B-1----:R-:W1:Y:S02]  /*1990*/  S2UR UR4, SR_CgaCtaId ;  /* 0x00000000000479c3 */ /* 0x002e640000008800 */
[----:B-1----:R-:W-:-:S09]  /*19a0*/  UISETP.NE.AND UP0, UPT, UR4, URZ, UPT ;  /* 0x000000ff0400728c */ /* 0x002fd2000bf05270 */
[----:B------:R-:W-:Y:S05]  /*19b0*/  BRA.U UP0, `(.L_x_23) ;  /* 0x0000000100287547 */ /* 0x000fea000b800000 */
[----:B------:R-:W-:Y:S02]  /*19c0*/  LEA R0, R9, UR21, 0x3 ;  /* 0x0000001509007c11 */ /* 0x000fe4000f8e18ff */
[----:B------:R-:W-:-:S04]  /*19d0*/  SHF.L.U32 R3, R8, 0x1f, RZ ;  /* 0x0000001f08037819 */ /* 0x000fc800000006ff */
[----:B------:R-:W1:Y:S02]  /*19e0*/  SYNCS.PHASECHK.TRANS64.TRYWAIT P0, [R0+URZ+0xf0], R3 ;  /* 0x0000f003000075a7 */ /* 0x000e6400080011ff */
[----:B-1----:R-:W-:Y:S05]  /*19f0*/  @!P0 BRA `(.L_x_24) ;  /* 0x0000007c00388947 */ /* 0x002fea0003800000 */
.L_x_131:
[----:B------:R2:W-:Y:S01]  /*1a00*/  SYNCS.ARRIVE.TRANS64.A1T0 RZ, [R0+URZ+0xe0], RZ ;  /* 0x0000e0ff00ff79a7 */ /* 0x0005e200081000ff */
[----:B------:R-:W-:-:S05]  /*1a10*/  VIADD R9, R9, 0x1 ;  /* 0x0000000109097836 */ /* 0x000fca0000000000 */
[----:B------:R-:W-:-:S04]  /*1a20*/  ISETP.NE.AND P0, PT, R9, 0x2, PT ;  /* 0x000000020900780c */ /* 0x000fc80003f05270 */
[----:B-1----:R-:W-:Y:S02]  /*1a30*/  SEL R3, RZ, 0x1, P0 ;  /* 0x00000001ff037807 */ /* 0x002fe40000000000 */
[----:B------:R-:W-:Y:S02]  /*1a40*/  SEL R9, R9, RZ, P0 ;  /* 0x000000ff09097207 */ /* 0x000fe40000000000 */
[----:B------:R-:W-:-:S07]  /*1a50*/  LOP3.LUT R8, R8, R3, RZ, 0x3c, !PT ;  /* 0x0000000308087212 */ /* 0x000fce00078e3cff */
.L_x_23:
[----:B------:R-:W-:Y:S01]  /*1a60*/  ULEA UR4, UR7, UR21, 0x3 ;  /* 0x0000001507047291 */ /* 0x000fe2000f8e18ff */
[----:B--2---:R-:W-:Y:S01]  /*1a70*/  SHF.L.U32 R0, R12, 0x1f, RZ ;  /* 0x0000001f0c007819 */ /* 0x004fe200000006ff */
[----:B------:R-:W-:Y:S02]  /*1a80*/  UISETP.GE.U32.AND UP0, UPT, UR49, 0x7f, UPT ;  /* 0x0000007f3100788c */ /* 0x000fe4000bf06070 */
[----:B------:R-:W-:Y:S02]  /*1a90*/  ULEA UR11, UR20, UR50, 0x1 ;  /* 0x00000032140b7291 */ /* 0x000fe4000f8e08ff */
[----:B------:R-:W-:Y:S02]  /*1aa0*/  ULEA UR35, UR16, UR46, 0x6 ;  /* 0x0000002e10237291 */ /* 0x000fe4000f8e30ff */
[----:B------:R-:W-:Y:S01]  /*1ab0*/  USHF.L.U32 UR11, UR11, 0x7, URZ ;  /* 0x000000070b0b7899 */ /* 0x000fe200080006ff */
[----:B------:R1:W2:Y:S01]  /*1ac0*/  SYNCS.PHASECHK.TRANS64.TRYWAIT P0, [UR4+0x18], R0 ;  /* 0x00001800ff0075a7 */ /* 0x0002a20008001104 */
[----:B------:R-:W-:Y:S01]  /*1ad0*/  UMOV UR6, URZ ;  /* 0x000000ff00067c82 */ /* 0x000fe20008000000 */
[----:B------:R-:W-:Y:S09]  /*1ae0*/  BRA.U !UP0, `(.L_x_25) ;  /* 0x0000000108c07547 */ /* 0x000ff2000b800000 */
[----:B------:R-:W-:Y:S01]  /*1af0*/  UMOV UR13, URZ ;  /* 0x000000ff000d7c82 */ /* 0x000fe20008000000 */
[----:B------:R-:W-:-:S05]  /*1b00*/  UMOV UR4, UR7 ;  /* 0x0000000700047c82 */ /* 0x000fca0008000000 */
.L_x_31:
[----:B------:R-:W-:Y:S01]  /*1b10*/  ULEA UR33, UR4, UR21, 0x3 ;  /* 0x0000001504217291 */ /* 0x000fe2000f8e18ff */
[----:B--2---:R-:W-:Y:S01]  /*1b20*/  @!P3 MOV R2, 0x5000 ;  /* 0x000050000002b802 */ /* 0x004fe20000000f00 */
[----:B--2-4-:R-:W-:Y:S10]  /*1b30*/  @P0 BRA `(.L_x_26) ;  /* 0x00000000000c0947 */ /* 0x014ff40003800000 */
[----:B------:R-:W-:-:S04]  /*1b40*/  SHF.L.U32 R3, R12, 0x1f, RZ ;  /* 0x0000001f0c037819 */ /* 0x000fc800000006ff */
[----:B------:R-:W2:Y:S02]  /*1b50*/  SYNCS.PHASECHK.TRANS64.TRYWAIT P0, [UR33+0x18], R3 ;  /* 0x00001803ff0075a7 */ /* 0x000ea40008001121 */
[----:B--2---:R-:W-:Y:S05]  /*1b60*/  @!P0 BRA `(.L_x_27) ;  /* 0x0000007800f08947 */ /* 0x004fea0003800000 */
.L_x_26:
[----:B------:R2:W-:Y:S01]  /*1b70*/  @!P3 SYNCS.ARRIVE.TRANS64 RZ, [UR33], R2 ;  /* 0x00000002ffffb9a7 */ /* 0x0005e20008000021 */
[----:B------:R-:W-:-:S04]  /*1b80*/  ULOP3.LUT UR5, UR25, 0x2, URZ, 0xfc, !UPT ;  /* 0x0000000219057892 */ /* 0x000fc8000f8efcff */
[----:B------:R-:W-:-:S09]  /*1b90*/  UISETP.NE.AND UP0, UPT, UR5, 0x2, UPT ;  /* 0x000000020500788c */ /* 0x000fd2000bf05270 */
[----:B------:R-:W-:Y:S05]  /*1ba0*/  BRA.U UP0, `(.L_x_28) ;  /* 0x0000000100047547 */ /* 0x000fea000b800000 */
[----:B------:R-:W-:Y:S05]  /*1bb0*/  BPT.TRAP 0x1 ;  /* 0x000000040000795c */ /* 0x000fea0000300000 */
.L_x_28:
[----:B------:R-:W-:Y:S04]  /*1bc0*/  BSSY.RECONVERGENT B0, `(.L_x_29) ;  /* 0x0000003000007945 */ /* 0x000fe80003800200 */
[----:B------:R-:W-:Y:S05]  /*1bd0*/  @P2 BRA `(.L_x_30) ;  /* 0x0000000000042947 */ /* 0x000fea0003800000 */
[----:B------:R-:W-:Y:S05]  /*1be0*/  BPT.TRAP 0x1 ;  /* 0x000000040000795c */ /* 0x000fea0000300000 */
.L_x_30:
[----:B------:R-:W-:Y:S05]  /*1bf0*/  BSYNC.RECONVERGENT B0 ;  /* 0x0000000000007941 */ /* 0x000fea0003800200 */
.L_x_29:
[----:B------:R-:W-:Y:S02]  /*1c00*/  UIADD3 UR5, UPT, UPT, UR4, 0x1, URZ ;  /* 0x0000000104057890 */ /* 0x000fe4000fffe0ff */
[----:B------:R-:W-:Y:S02]  /*1c10*/  ULEA UR32, UR4, UR31, 0xc ;  /* 0x0000001f04207291 */ /* 0x000fe4000f8e60ff */
[----:B------:R-:W-:Y:S02]  /*1c20*/  UISETP.NE.AND UP0, UPT, UR5, 0x3, UPT ;  /* 0x000000030500788c */ /* 0x000fe4000bf05270 */
[----:B------:R-:W-:Y:S02]  /*1c30*/  ULEA UR8, UR4, UR30, 0xe ;  /* 0x0000001e04087291 */ /* 0x000fe4000f8e70ff */
[----:B------:R-:W-:Y:S02]  /*1c40*/  USEL UR6, URZ, 0x1, UP0 ;  /* 0x00000001ff067887 */ /* 0x000fe40008000000 */
[----:B------:R-:W-:-:S02]  /*1c50*/  USEL UR7, UR5, URZ, UP0 ;  /* 0x000000ff05077287 */ /* 0x000fc40008000000 */
[----:B------:R-:W-:Y:S02]  /*1c60*/  UIADD3 UR4, UP0, UPT, UR28, 0x180, URZ ;  /* 0x000001801c047890 */ /* 0x000fe4000ff1e0ff */
[----:B------:R-:W-:Y:S01]  /*1c70*/  ULEA UR5, UR7, UR21, 0x3 ;  /* 0x0000001507057291 */ /* 0x000fe2000f8e18ff */
[----:B------:R-:W-:Y:S01]  /*1c80*/  LOP3.LUT R12, R12, UR6, RZ, 0x3c, !PT ;  /* 0x000000060c0c7c12 */ /* 0x000fe2000f8e3cff */
[----:B------:R-:W-:Y:S02]  /*1c90*/  USHF.L.U32 UR34, UR13, 0x6, URZ ;  /* 0x000000060d227899 */ /* 0x000fe400080006ff */
[----:B------:R-:W-:Y:S01]  /*1ca0*/  UIADD3 UR13, UPT, UPT, UR13, 0x1, URZ ;  /* 0x000000010d0d7890 */ /* 0x000fe2000fffe0ff */
[----:B-1----:R-:W-:Y:S01]  /*1cb0*/  SHF.L.U32 R0, R12, 0x1f, RZ ;  /* 0x0000001f0c007819 */ /* 0x002fe200000006ff */
[----:B------:R-:W-:Y:S02]  /*1cc0*/  UIADD3 UR14, UP1, UPT, UR28, 0x80, URZ ;  /* 0x000000801c0e7890 */ /* 0x000fe4000ff3e0ff */
[----:B------:R-:W-:Y:S01]  /*1cd0*/  UIADD3 UR32, UPT, UPT, UR21, 0x6400, UR32 ;  /* 0x0000640015207890 */ /* 0x000fe2000fffe020 */
[----:B------:R3:W4:Y:S01]  /*1ce0*/  SYNCS.PHASECHK.TRANS64.TRYWAIT P0, [UR5+0x18], R0 ;  /* 0x00001800ff0075a7 */ /* 0x0007220008001105 */
[----:B------:R-:W-:-:S02]  /*1cf0*/  UIADD3.X UR5, UPT, UPT, URZ, UR29, URZ, UP0, !UPT ;  /* 0x0000001dff057290 */ /* 0x000fc400087fe4ff */
[----:B------:R-:W-:Y:S02]  /*1d00*/  UISETP.NE.AND UP0, UPT, UR13, UR24, UPT ;  /* 0x000000180d00728c */ /* 0x000fe4000bf05270 */
[----:B------:R-:W-:Y:S02]  /*1d10*/  UIADD3.X UR15, UPT, UPT, URZ, UR29, URZ, UP1, !UPT ;  /* 0x0000001dff0f7290 */ /* 0x000fe40008ffe4ff */
[----:B------:R-:W-:Y:S02]  /*1d20*/  UPRMT UR16, URZ, 0x5410, UR27 ;  /* 0x00005410ff107896 */ /* 0x000fe4000800001b */
[----:B------:R-:W-:Y:S02]  /*1d30*/  UIADD3 UR8, UPT, UPT, UR21, 0x9400, UR8 ;  /* 0x0000940015087890 */ /* 0x000fe4000fffe008 */
[----:B------:R-:W-:Y:S01]  /*1d40*/  UPRMT UR6, URZ, 0x5410, UR26 ;  /* 0x00005410ff067896 */ /* 0x000fe2000800001a */
[----:B------:R-:W-:Y:S01]  /*1d50*/  UMOV UR18, 0x0 ;  /* 0x0000000000127882 */ /* 0x000fe20000000000 */
[----:B------:R-:W-:Y:S01]  /*1d60*/  UMOV UR19, 0x10000000 ;  /* 0x1000000000137882 */ /* 0x000fe20000000000 */
[----:B------:R-:W-:Y:S01]  /*1d70*/  UMOV UR12, UR36 ;  /* 0x00000024000c7c82 */ /* 0x000fe20008000000 */
[----:B------:R-:W-:Y:S01]  /*1d80*/  UMOV UR9, UR33 ;  /* 0x0000002100097c82 */ /* 0x000fe20008000000 */
[----:B------:R-:W-:Y:S01]  /*1d90*/  UMOV UR10, UR34 ;  /* 0x00000022000a7c82 */ /* 0x000fe20008000000 */
[----:B------:R-:W-:Y:S03]  /*1da0*/  UTMALDG.3D.MULTICAST [UR32], [UR14], UR16, desc[UR18] ;  /* 0x000012200e0073b4 */ /* 0x000fe60008011810 */
[----:B------:R1:W-:Y:S02]  /*1db0*/  UTMALDG.3D.MULTICAST [UR8], [UR4], UR6, desc[UR18] ;  /* 0x00001208040073b4 */ /* 0x0003e40008011806 */
[----:B-1----:R-:W-:Y:S01]  /*1dc0*/  UMOV UR6, UR24 ;  /* 0x0000001800067c82 */ /* 0x002fe20008000000 */
[----:B------:R-:W-:Y:S01]  /*1dd0*/  UMOV UR4, UR7 ;  /* 0x0000000700047c82 */ /* 0x000fe20008000000 */
[----:B---3--:R-:W-:Y:S05]  /*1de0*/  BRA.U UP0, `(.L_x_31) ;  /* 0xfffffffd00487547 */ /* 0x008fea000b83ffff */
.L_x_25:
[----:B------:R-:W-:Y:S01]  /*1df0*/  ULEA UR4, UR7, UR21, 0x3 ;  /* 0x0000001507047291 */ /* 0x000fe2000f8e18ff */
[----:B-1----:R-:W-:Y:S01]  /*1e00*/  SHF.L.U32 R0, R12, 0x1f, RZ ;  /* 0x0000001f0c007819 */ /* 0x002fe200000006ff */
[----:B------:R-:W-:Y:S01]  /*1e10*/  @!P1 SYNCS.ARRIVE.TRANS64.A1T0 RZ, [UR21+0x78], RZ ;  /* 0x000078ffffff99a7 */ /* 0x000fe20008100015 */
[----:B------:R-:W-:-:S06]  /*1e20*/  UISETP.GT.AND UP0, UPT, UR45, UR44, UPT ;  /* 0x0000002c2d00728c */ /* 0x000fcc000bf04270 */
[----:B--2-4-:R1:W2:Y:S03]  /*1e30*/  SYNCS.PHASECHK.TRANS64.TRYWAIT P0, [UR4+0x18], R0 ;  /* 0x00001800ff0075a7 */ /* 0x0142a60008001104 */
[----:B------:R-:W-:Y:S05]  /*1e40*/  BRA.U !UP0, `(.L_x_32) ;  /* 0x0000000108bc7547 */ /* 0x000fea000b800000 */
[----:B------:R-:W-:Y:S01]  /*1e50*/  UIADD3 UR13, UPT, UPT, UR47, UR6, URZ ;  /* 0x000000062f0d7290 */ /* 0x000fe2000fffe0ff */
[----:B------:R-:W-:-:S11]  /*1e60*/  UMOV UR4, UR7 ;  /* 0x0000000700047c82 */ /* 0x000fd60008000000 */
.L_x_38:
[----:B------:R-:W-:Y:S01]  /*1e70*/  ULEA UR17, UR4, UR21, 0x3 ;  /* 0x0000001504117291 */ /* 0x000fe2000f8e18ff */
[----:B--2---:R-:W-:Y:S01]  /*1e80*/  @!P3 MOV R2, 0x5000 ;  /* 0x000050000002b802 */ /* 0x004fe20000000f00 */
[----:B--2-4-:R-:W-:Y:S10]  /*1e90*/  @P0 BRA `(.L_x_33) ;  /* 0x00000000000c0947 */ /* 0x014ff40003800000 */
[----:B------:R-:W-:-:S04]  /*1ea0*/  SHF.L.U32 R3, R12, 0x1f, RZ ;  /* 0x0000001f0c037819 */ /* 0x000fc800000006ff */
[----:B------:R-:W2:Y:S02]  /*1eb0*/  SYNCS.PHASECHK.TRANS64.TRYWAIT P0, [UR17+0x18], R3 ;  /* 0x00001803ff0075a7 */ /* 0x000ea40008001111 */
[----:B--2---:R-:W-:Y:S05]  /*1ec0*/  @!P0 BRA `(.L_x_34) ;  /* 0x0000007800308947 */ /* 0x004fea0003800000 */
.L_x_33:
[----:B------:R2:W-:Y:S01]  /*1ed0*/  @!P3 SYNCS.ARRIVE.TRANS64 RZ, [UR17], R2 ;  /* 0x00000002ffffb9a7 */ /* 0x0005e20008000011 */
[----:B------:R-:W-:-:S04]  /*1ee0*/  ULOP3.LUT UR5, UR25, 0x2, URZ, 0xfc, !UPT ;  /* 0x0000000219057892 */ /* 0x000fc8000f8efcff */
[----:B------:R-:W-:-:S09]  /*1ef0*/  UISETP.NE.AND UP0, UPT, UR5, 0x2, UPT ;  /* 0x000000020500788c */ /* 0x000fd2000bf05270 */
[----:B------:R-:W-:Y:S05]  /*1f00*/  BRA.U UP0, `(.L_x_35) ;  /* 0x0000000100047547 */ /* 0x000fea000b800000 */
[----:B------:R-:W-:Y:S05]  /*1f10*/  BPT.TRAP 0x1 ;  /* 0x000000040000795c */ /* 0x000fea0000300000 */
.L_x_35:
[----:B------:R-:W-:Y:S04]  /*1f20*/  BSSY.RECONVERGENT B0, `(.L_x_36) ;  /* 0x0000003000007945 */ /* 0x000fe80003800200 */
[----:B------:R-:W-:Y:S05]  /*1f30*/  @P2 BRA `(.L_x_37) ;  /* 0x0000000000042947 */ /* 0x000fea0003800000 */
[----:B------:R-:W-:Y:S05]  /*1f40*/  BPT.TRAP 0x1 ;  /* 0x000000040000795c */ /* 0x000fea0000300000 */
.L_x_37:
[----:B------:R-:W-:Y:S05]  /*1f50*/  BSYNC.RECONVERGENT B0 ;  /* 0x0000000000007941 */ /* 0x000fea0003800200 */
.L_x_36:
[----:B------:R-:W-:Y:S02]  /*1f60*/  UIADD3 UR5, UPT, UPT, UR4, 0x1, URZ ;  /* 0x0000000104057890 */ /* 0x000fe4000fffe0ff */
[----:B------:R-:W-:Y:S02]  /*1f70*/  UIADD3 UR14, UP1, UPT, UR28, 0x80, URZ ;  /* 0x000000801c0e7890 */ /* 0x000fe4000ff3e0ff */
[----:B------:R-:W-:Y:S02]  /*1f80*/  UISETP.NE.AND UP0, UPT, UR5, 0x3, UPT ;  /* 0x000000030500788c */ /* 0x000fe4000bf05270 */
[----:B------:R-:W-:Y:S02]  /*1f90*/  ULEA UR16, UR4, UR38, 0xc ;  /* 0x0000002604107291 */ /* 0x000fe4000f8e60ff */
[----:B------:R-:W-:Y:S02]  /*1fa0*/  USEL UR8, URZ, 0x1, UP0 ;  /* 0x00000001ff087887 */ /* 0x000fe40008000000 */
[----:B------:R-:W-:-:S02]  /*1fb0*/  USEL UR7, UR5, URZ, UP0 ;  /* 0x000000ff05077287 */ /* 0x000fc40008000000 */
[----:B------:R-:W-:Y:S02]  /*1fc0*/  UIADD3 UR22, UP0, UPT, UR28, 0x180, URZ ;  /* 0x000001801c167890 */ /* 0x000fe4000ff1e0ff */
[----:B------:R-:W-:Y:S01]  /*1fd0*/  ULEA UR5, UR7, UR21, 0x3 ;  /* 0x0000001507057291 */ /* 0x000fe2000f8e18ff */
[----:B------:R-:W-:Y:S01]  /*1fe0*/  LOP3.LUT R12, R12, UR8, RZ, 0x3c, !PT ;  /* 0x000000080c0c7c12 */ /* 0x000fe2000f8e3cff */
[----:B------:R-:W-:Y:S02]  /*1ff0*/  ULEA UR8, UR4, UR37, 0xe ;  /* 0x0000002504087291 */ /* 0x000fe4000f8e70ff */
[----:B------:R-:W-:Y:S01]  /*2000*/  USHF.L.U32 UR18, UR6, 0x6, URZ ;  /* 0x0000000606127899 */ /* 0x000fe200080006ff */
[----:B-1----:R-:W-:Y:S01]  /*2010*/  SHF.L.U32 R0, R12, 0x1f, RZ ;  /* 0x0000001f0c007819 */ /* 0x002fe200000006ff */
[----:B------:R-:W-:Y:S02]  /*2020*/  UPRMT UR4, URZ, 0x5410, UR27 ;  /* 0x00005410ff047896 */ /* 0x000fe4000800001b */
[----:B------:R-:W-:Y:S01]  /*2030*/  UIADD3.X UR15, UPT, UPT, URZ, UR29, URZ, UP1, !UPT ;  /* 0x0000001dff0f7290 */ /* 0x000fe20008ffe4ff */
[----:B------:R3:W4:Y:S01]  /*2040*/  SYNCS.PHASECHK.TRANS64.TRYWAIT P0, [UR5+0x18], R0 ;  /* 0x00001800ff0075a7 */ /* 0x0007220008001105 */
[----:B------:R-:W-:-:S02]  /*2050*/  UPRMT UR5, URZ, 0x5410, UR26 ;  /* 0x00005410ff057896 */ /* 0x000fc4000800001a */
[----:B------:R-:W-:Y:S01]  /*2060*/  UIADD3.X UR23, UPT, UPT, URZ, UR29, URZ, UP0, !UPT ;  /* 0x0000001dff177290 */ /* 0x000fe200087fe4ff */
[----:B------:R-:W-:Y:S01]  /*2070*/  UMOV UR32, 0x0 ;  /* 0x0000000000207882 */ /* 0x000fe20000000000 */
[----:B------:R-:W-:Y:S01]  /*2080*/  UMOV UR33, 0x10000000 ;  /* 0x1000000000217882 */ /* 0x000fe20000000000 */
[----:B------:R-:W-:Y:S01]  /*2090*/  UMOV UR19, UR35 ;  /* 0x0000002300137c82 */ /* 0x000fe20008000000 */
[----:B------:R-:W-:Y:S01]  /*20a0*/  UMOV UR20, UR36 ;  /* 0x0000002400147c82 */ /* 0x000fe20008000000 */
[----:B------:R-:W-:Y:S01]  /*20b0*/  UMOV UR12, UR36 ;  /* 0x00000024000c7c82 */ /* 0x000fe20008000000 */
[----:B------:R-:W-:Y:S01]  /*20c0*/  UMOV UR9, UR17 ;  /* 0x0000001100097c82 */ /* 0x000fe20008000000 */
[----:B------:R-:W-:Y:S01]  /*20d0*/  UMOV UR10, UR18 ;  /* 0x00000012000a7c82 */ /* 0x000fe20008000000 */
[----:B------:R1:W-:Y:S01]  /*20e0*/  UTMALDG.3D.MULTICAST [UR16], [UR14], UR4, desc[UR32] ;  /* 0x000020100e0073b4 */ /* 0x0003e20008011804 */
[----:B------:R-:W-:-:S04]  /*20f0*/  UIADD3 UR6, UPT, UPT, UR6, 0x1, URZ ;  /* 0x0000000106067890 */ /* 0x000fc8000fffe0ff */
[----:B------:R-:W-:Y:S01]  /*2100*/  UISETP.NE.AND UP0, UPT, UR6, UR13, UPT ;  /* 0x0000000d0600728c */ /* 0x000fe2000bf05270 */
[----:B------:R3:W-:Y:S01]  /*2110*/  UTMALDG.3D.MULTICAST [UR8], [UR22], UR5, desc[UR32] ;  /* 0x00002008160073b4 */ /* 0x0007e20008011805 */
[----:B-1----:R-:W-:-:S07]  /*2120*/  UMOV UR4, UR7 ;  /* 0x0000000700047c82 */ /* 0x002fce0008000000 */
[----:B---3--:R-:W-:Y:S05]  /*2130*/  BRA.U UP0, `(.L_x_38) ;  /* 0xfffffffd004c7547 */ /* 0x008fea000b83ffff */
.L_x_32:
[C---:B------:R-:W-:Y:S01]  /*2140*/  LEA R3, R11.reuse, UR21, 0x3 ;  /* 0x000000150b037c11 */ /* 0x040fe2000f8e18ff */
[----:B------:R-:W-:Y:S01]  /*2150*/  NOP ;  /* 0x0000000000007918 */ /* 0x000fe20000000000 */
[----:B-1----:R-:W-:Y:S02]  /*2160*/  SHF.L.U32 R0, R10, 0x1f, RZ ;  /* 0x0000001f0a007819 */ /* 0x002fe400000006ff */
[----:B------:R-:W-:Y:S02]  /*2170*/  LEA R5, R11, UR21, 0x4 ;  /* 0x000000150b057c11 */ /* 0x000fe4000f8e20ff */
[----:B--2-4-:R-:W1:Y:S02]  /*2180*/  SYNCS.PHASECHK.TRANS64.TRYWAIT P0, [R3+URZ+0x80], R0 ;  /* 0x00008000030075a7 */ /* 0x014e6400080011ff */
[----:B-1----:R-:W-:Y:S05]  /*2190*/  @!P0 BRA `(.L_x_39) ;  /* 0x0000007400948947 */ /* 0x002fea0003800000 */
.L_x_134:
[----:B------:R-:W2:Y:S01]  /*21a0*/  LDS.128 R4, [R5+0x110] ;  /* 0x0001100005047984 */ /* 0x000ea20000000c00 */
[----:B------:R-:W-:Y:S01]  /*21b0*/  UISETP.GE.AND UP0, UPT, UR42, 0x1, UPT ;  /* 0x000000012a00788c */ /* 0x000fe2000bf06270 */
[----:B------:R-:W-:Y:S01]  /*21c0*/  @!PT LDS RZ, [RZ] ;  /* 0x00000000fffff984 */ /* 0x000fe20000000800 */
[----:B------:R-:W-:Y:S01]  /*21d0*/  @!PT LDS RZ, [RZ] ;  /* 0x00000000fffff984 */ /* 0x000fe20000000800 */
[----:B------:R-:W-:Y:S01]  /*21e0*/  @!PT LDS RZ, [RZ] ;  /* 0x00000000fffff984 */ /* 0x000fe20000000800 */
[----:B------:R-:W-:Y:S01]  /*21f0*/  @!PT LDS RZ, [RZ] ;  /* 0x00000000fffff984 */ /* 0x000fe20000000800 */
[----:B------:R3:W-:Y:S06]  /*2200*/  MEMBAR.ALL.CTA ;  /* 0x0000000000007992 */ /* 0x0007ec0000008000 */
[----:B---3--:R-:W3:Y:S01]  /*2210*/  FENCE.VIEW.ASYNC.S ;  /* 0x00000000000073c6 */ /* 0x008ee20000000000 */
[----:B--2---:R-:W-:-:S13]  /*2220*/  LOP3.LUT P0, RZ, R6, 0x1, RZ, 0xc0, !PT ;  /* 0x0000000106ff7812 */ /* 0x004fda000780c0ff */
[----:B---3--:R-:W-:Y:S01]  /*2230*/  VOTEU.ANY UP1, P0 ;  /* 0x0000000000ff7886 */ /* 0x008fe20000020100 */
[----:B------:R-:W-:-:S13]  /*2240*/  PLOP3.LUT P0, PT, PT, PT, UP1, 0x80, 0x8 ;  /* 0x000000000008781c */ /* 0x000fda0003f0f018 */
[----:B-1----:R-:W-:Y:S02]  /*2250*/  @P0 LOP3.LUT R0, R5, 0xffff, RZ, 0xc0, !PT ;  /* 0x0000ffff05000812 */ /* 0x002fe400078ec0ff */
[----:B------:R-:W-:Y:S02]  /*2260*/  @P0 MOV R2, R4 ;  /* 0x0000000400020202 */ /* 0x000fe40000000f00 */
[----:B------:R-:W-:Y:S01]  /*2270*/  @P0 R2UR UR5, R0 ;  /* 0x00000000000502ca */ /* 0x000fe200000e0000 */
[----:B------:R-:W-:Y:S01]  /*2280*/  VIADD R0, R3, 0x90 ;  /* 0x0000009003007836 */ /* 0x000fe20000000000 */
[----:B------:R-:W-:Y:S02]  /*2290*/  @P0 SHF.R.U32.HI R4, RZ, 0x10, R5 ;  /* 0x00000010ff040819 */ /* 0x000fe40000011605 */
[----:B------:R-:W-:Y:S02]  /*22a0*/  @P0 R2UR UR6, R2 ;  /* 0x00000000020602ca */ /* 0x000fe400000e0000 */
[----:B------:R-:W-:-:S02]  /*22b0*/  PRMT R0, RZ, 0x654, R0 ;  /* 0x00000654ff007816 */ /* 0x000fc40000000000 */
[----:B------:R-:W-:Y:S02]  /*22c0*/  @P0 R2UR UR4, R4 ;  /* 0x00000000040402ca */ /* 0x000fe400000e0000 */
[----:B------:R1:W-:Y:S03]  /*22d0*/  SYNCS.ARRIVE.TRANS64.RED.A1T0 RZ, [R0+URZ], RZ ;  /* 0x000000ff00ff79a7 */ /* 0x0003e600081004ff */
[----:B------:R-:W-:-:S04]  /*22e0*/  @UP1 UMOV UR39, UR5 ;  /* 0x0000000500271c82 */ /* 0x000fc80008000000 */
[----:B------:R-:W-:-:S04]  /*22f0*/  @UP1 UMOV UR40, UR6 ;  /* 0x0000000600281c82 */ /* 0x000fc80008000000 */
[----:B------:R-:W-:Y:S01]  /*2300*/  @UP1 UMOV UR36, UR4 ;  /* 0x0000000400241c82 */ /* 0x000fe20008000000 */
[----:B------:R-:W-:Y:S05]  /*2310*/  BRA.U !UP0, `(.L_x_40) ;  /* 0x0000000108d47547 */ /* 0x000fea000b800000 */
[----:B------:R-:W2:Y:S01]  /*2320*/  LDCU.128 UR12, c[0x0][0xb10] ;  /* 0x00016200ff0c77ac */ /* 0x000ea20008000c00 */
[----:B------:R-:W3:Y:S01]  /*2330*/  LDCU UR22, c[0x0][0xb20] ;  /* 0x00016400ff1677ac */ /* 0x000ee20008000800 */
[----:B------:R-:W4:Y:S01]  /*2340*/  LDCU UR20, c[0x0][0xb0c] ;  /* 0x00016180ff1477ac */ /* 0x000f220008000800 */
[----:B------:R-:W1:Y:S01]  /*2350*/  LDCU.64 UR8, c[0x0][0xb28] ;  /* 0x00016500ff0877ac */ /* 0x000e620008000a00 */
[----:B------:R-:W-:Y:S02]  /*2360*/  UISETP.NE.AND UP3, UPT, UR42, 0x1, UPT ;  /* 0x000000012a00788c */ /* 0x000fe4000bf65270 */
[----:B--2---:R-:W-:Y:S02]  /*2370*/  UIMAD.WIDE.U32 UR10, UR41, UR15, URZ ;  /* 0x0000000f290a72a5 */ /* 0x004fe4000f8e00ff */
[----:B------:R-:W-:Y:S02]  /*2380*/  UIMAD.WIDE.U32 UR4, UR43, UR12, URZ ;  /* 0x0000000c2b0472a5 */ /* 0x000fe4000f8e00ff */
[----:B------:R-:W-:-:S02]  /*2390*/  UISETP.NE.AND UP0, UPT, UR14, 0x1, UPT ;  /* 0x000000010e00788c */ /* 0x000fc4000bf05270 */
[----:B------:R-:W-:Y:S01]  /*23a0*/  UIMAD.WIDE.U32 UR18, UR39, UR15, URZ ;  /* 0x0000000f271272a5 */ /* 0x000fe2000f8e00ff */
[----:B------:R-:W-:Y:S02]  /*23b0*/  UMOV UR10, UR11 ;  /* 0x0000000b000a7c82 */ /* 0x000fe40008000000 */
[----:B------:R-:W-:Y:S01]  /*23c0*/  UMOV UR4, UR5 ;  /* 0x0000000500047c82 */ /* 0x000fe20008000000 */
[----:B---3--:R-:W-:Y:S02]  /*23d0*/  USHF.R.U32.HI UR10, URZ, UR22, UR10 ;  /* 0x00000016ff0a7299 */ /* 0x008fe4000801160a */
[----:B----4-:R-:W-:Y:S02]  /*23e0*/  UISETP.NE.AND UP2, UPT, UR20, 0x1, UPT ;  /* 0x000000011400788c */ /* 0x010fe4000bf45270 */
[----:B------:R-:W-:Y:S02]  /*23f0*/  USHF.R.U32.HI UR4, URZ, UR13, UR4 ;  /* 0x0000000dff047299 */ /* 0x000fe40008011604 */
[----:B------:R-:W-:-:S02]  /*2400*/  USEL UR5, UR41, UR10, !UP0 ;  /* 0x0000000a29057287 */ /* 0x000fc4000c000000 */
[----:B------:R-:W-:Y:S02]  /*2410*/  USEL UR6, UR43, UR4, !UP2 ;  /* 0x000000042b067287 */ /* 0x000fe4000d000000 */
[----:B-1----:R-:W-:Y:S01]  /*2420*/  UIMAD.WIDE.U32 UR10, UR5, UR8, URZ ;  /* 0x00000008050a72a5 */ /* 0x002fe2000f8e00ff */
[----:B------:R-:W-:Y:S01]  /*2430*/  UMOV UR4, UR19 ;  /* 0x0000001300047c82 */ /* 0x000fe20008000000 */
[----:B------:R-:W-:Y:S02]  /*2440*/  UIMAD.WIDE.U32 UR16, UR40, UR12, URZ ;  /* 0x0000000c281072a5 */ /* 0x000fe4000f8e00ff */
[----:B------:R-:W-:-:S03]  /*2450*/  UIMAD.WIDE.U32 UR18, UR6, UR8, URZ ;  /* 0x00000008061272a5 */ /* 0x000fc6000f8e00ff */
[----:B------:R-:W-:Y:S01]  /*2460*/  UMOV UR10, UR11 ;  /* 0x0000000b000a7c82 */ /* 0x000fe20008000000 */
[----:B------:R-:W-:Y:S02]  /*2470*/  USHF.R.U32.HI UR4, URZ, UR22, UR4 ;  /* 0x00000016ff047299 */ /* 0x000fe40008011604 */
[----:B------:R-:W-:Y:S01]  /*2480*/  @UP3 USHF.R.U32.HI UR5, URZ, UR9, UR10 ;  /* 0x00000009ff053299 */ /* 0x000fe2000801160a */
[----:B------:R-:W-:Y:S01]  /*2490*/  UMOV UR16, UR17 ;  /* 0x0000001100107c82 */ /* 0x000fe20008000000 */
[----:B------:R-:W-:Y:S01]  /*24a0*/  UMOV UR18, UR19 ;  /* 0x0000001300127c82 */ /* 0x000fe20008000000 */
[----:B------:R-:W-:Y:S02]  /*24b0*/  USHF.R.U32.HI UR13, URZ, UR13, UR16 ;  /* 0x0000000dff0d7299 */ /* 0x000fe40008011610 */
[----:B------:R-:W-:Y:S02]  /*24c0*/  USEL UR4, UR39, UR4, !UP0 ;  /* 0x0000000427047287 */ /* 0x000fe4000c000000 */
[----:B------:R-:W-:-:S02]  /*24d0*/  @UP3 USHF.R.U32.HI UR6, URZ, UR9, UR18 ;  /* 0x00000009ff063299 */ /* 0x000fc40008011612 */
[----:B------:R-:W-:Y:S02]  /*24e0*/  UIMAD UR10, UR42, UR5, URZ ;  /* 0x000000052a0a72a4 */ /* 0x000fe4000f8e02ff */
[----:B------:R-:W-:Y:S02]  /*24f0*/  USEL UR5, UR40, UR13, !UP2 ;  /* 0x0000000d28057287 */ /* 0x000fe4000d000000 */
[----:B------:R-:W-:Y:S02]  /*2500*/  UIMAD UR12, UR42, UR6, URZ ;  /* 0x000000062a0c72a4 */ /* 0x000fe4000f8e02ff */
[----:B------:R-:W-:Y:S02]  /*2510*/  UISETP.GE.AND UP0, UPT, UR4, UR10, UPT ;  /* 0x0000000a0400728c */ /* 0x000fe4000bf06270 */
[----:B------:R-:W-:Y:S02]  /*2520*/  UIMAD.WIDE.U32 UR10, UR4, UR8, URZ ;  /* 0x00000008040a72a5 */ /* 0x000fe4000f8e00ff */
[----:B------:R-:W-:-:S02]  /*2530*/  UISETP.GE.OR UP0, UPT, UR5, UR12, UP0 ;  /* 0x0000000c0500728c */ /* 0x000fc40008706670 */
        /* <DEDUP_REMOVED lines=19> */
.L_x_40:
[----:B------:R-:W2:Y:S02]  /*2670*/  LDCU UR4, c[0x0][0xb30] ;  /* 0x00016600ff0477ac */ /* 0x000ea40008000800 */
[----:B--2---:R-:W-:-:S09]  /*2680*/  UISETP.NE.AND UP0, UPT, UR4, 0x1, UPT ;  /* 0x000000010400788c */ /* 0x004fd2000bf05270 */
[----:B------:R-:W-:Y:S05]  /*2690*/  BRA.U UP0, `(.L_x_41) ;  /* 0x0000000100447547 */ /* 0x000fea000b800000 */
        /* <DEDUP_REMOVED lines=17> */
.L_x_41:
[----:B------:R-:W-:Y:S01]  /*27b0*/  VIADD R11, R11, 0x1 ;  /* 0x000000010b0b7836 */ /* 0x000fe20000000000 */
[----:B------:R-:W-:Y:S01]  /*27c0*/  R2UR UR4, R87 ;  /* 0x00000000570472ca */ /* 0x000fe200000e0000 */
[----:B------:R-:W-:Y:S01]  /*27d0*/  UIADD3 UR16, UPT, UPT, UR40, UR59, URZ ;  /* 0x0000003b28107290 */ /* 0x000fe2000fffe0ff */
[----:B------:R-:W-:Y:S02]  /*27e0*/  PLOP3.LUT P1, PT, PT, PT, PT, 0x80, 0x8 ;  /* 0x000000000008781c */ /* 0x000fe40003f2f070 */
[----:B------:R-:W-:-:S04]  /*27f0*/  ISETP.NE.AND P0, PT, R11, 0x2, PT ;  /* 0x000000020b00780c */ /* 0x000fc80003f05270 */
[----:B------:R-:W-:Y:S02]  /*2800*/  SEL R3, RZ, 0x1, P0 ;  /* 0x00000001ff037807 */ /* 0x000fe40000000000 */
[----:B------:R-:W-:Y:S02]  /*2810*/  SEL R11, R11, RZ, P0 ;  /* 0x000000ff0b0b7207 */ /* 0x000fe40000000000 */
[----:B------:R-:W-:Y:S01]  /*2820*/  LOP3.LUT R10, R10, R3, RZ, 0x3c, !PT ;  /* 0x000000030a0a7212 */ /* 0x000fe200078e3cff */
[----:B------:R-:W-:Y:S01]  /*2830*/  UIADD3 UR20, UPT, UPT, UR39, UR4, URZ ;  /* 0x0000000427147290 */ /* 0x000fe2000fffe0ff */
[----:B------:R-:W-:Y:S11]  /*2840*/  BRA.U UP1, `(.L_x_42) ;  /* 0xfffffff101507547 */ /* 0x000ff6000b83ffff */
[----:B------:R-:W-:Y:S01]  /*2850*/  UIADD3 UR21, UPT, UPT, UR21, 0x18, URZ ;  /* 0x0000001815157890 */ /* 0x000fe2000fffe0ff */
[----:B------:R-:W-:-:S03]  /*2860*/  SHF.L.U32 R3, R12, 0x1f, RZ ;  /* 0x0000001f0c037819 */ /* 0x000fc600000006ff */
[----:B------:R-:W-:-:S09]  /*2870*/  ULEA UR4, UR7, UR21, 0x3 ;  /* 0x0000001507047291 */ /* 0x000fd2000f8e18ff */
[----:B------:R-:W2:Y:S02]  /*2880*/  SYNCS.PHASECHK.TRANS64.TRYWAIT P0, [UR4], R3 ;  /* 0x00000003ff0075a7 */ /* 0x000ea40008001104 */
[----:B--2---:R-:W-:Y:S05]  /*2890*/  @!P0 BRA `(.L_x_43) ;  /* 0x0000006c00e88947 */ /* 0x004fea0003800000 */
.L_x_136:
[----:B------:R-:W-:-:S04]  /*28a0*/  UIADD3 UR4, UPT, UPT, UR7, 0x1, URZ ;  /* 0x0000000107047890 */ /* 0x000fc8000fffe0ff */
[----:B------:R-:W-:-:S04]  /*28b0*/  UISETP.NE.AND UP0, UPT, UR4, 0x3, UPT ;  /* 0x000000030400788c */ /* 0x000fc8000bf05270 */
[----:B------:R-:W-:Y:S02]  /*28c0*/  USEL UR6, URZ, 0x1, UP0 ;  /* 0x00000001ff067887 */ /* 0x000fe40008000000 */
[----:B------:R-:W-:-:S04]  /*28d0*/  USEL UR4, UR4, URZ, UP0 ;  /* 0x000000ff04047287 */ /* 0x000fc80008000000 */
[----:B------:R-:W-:Y:S01]  /*28e0*/  ULEA UR5, UR4, UR21, 0x3 ;  /* 0x0000001504057291 */ /* 0x000fe2000f8e18ff */
[----:B------:R-:W-:-:S04]  /*28f0*/  LOP3.LUT R12, R12, UR6, RZ, 0x3c, !PT ;  /* 0x000000060c0c7c12 */ /* 0x000fc8000f8e3cff */
[----:B-1----:R-:W-:-:S04]  /*2900*/  SHF.L.U32 R3, R12, 0x1f, RZ ;  /* 0x0000001f0c037819 */ /* 0x002fc800000006ff */
[----:B------:R-:W1:Y:S02]  /*2910*/  SYNCS.PHASECHK.TRANS64.TRYWAIT P0, [UR5], R3 ;  /* 0x00000003ff0075a7 */ /* 0x000e640008001105 */
[----:B-1----:R-:W-:Y:S05]  /*2920*/  @!P0 BRA `(.L_x_44) ;  /* 0x0000006c00dc8947 */ /* 0x002fea0003800000 */
.L_x_138:
[----:B------:R-:W-:-:S04]  /*2930*/  UIADD3 UR4, UPT, UPT, UR4, 0x1, URZ ;  /* 0x0000000104047890 */ /* 0x000fc8000fffe0ff */
[----:B------:R-:W-:-:S04]  /*2940*/  UISETP.NE.AND UP0, UPT, UR4, 0x3, UPT ;  /* 0x000000030400788c */ /* 0x000fc8000bf05270 */
[----:B------:R-:W-:Y:S02]  /*2950*/  USEL UR5, URZ, 0x1, UP0 ;  /* 0x00000001ff057887 */ /* 0x000fe40008000000 */
[----:B------:R-:W-:-:S04]  /*2960*/  USEL UR4, UR4, URZ, UP0 ;  /* 0x000000ff04047287 */ /* 0x000fc80008000000 */
[----:B------:R-:W-:Y:S01]  /*2970*/  ULEA UR4, UR4, UR21, 0x3 ;  /* 0x0000001504047291 */ /* 0x000fe2000f8e18ff */
[----:B-1----:R-:W-:-:S04]  /*2980*/  LOP3.LUT R3, R12, UR5, RZ, 0x3c, !PT ;  /* 0x000000050c037c12 */ /* 0x002fc8000f8e3cff */
[----:B------:R-:W-:Y:S01]  /*2990*/  SHF.L.U32 R3, R3, 0x1f, RZ ;  /* 0x0000001f03037819 */ /* 0x000fe200000006ff */
[----:B------:R-:W-:-:S07]  /*29a0*/  IMAD.U32 R0, RZ, RZ, UR4 ;  /* 0x00000004ff007e24 */ /* 0x000fce000f8e00ff */
.L_x_45:
[----:B-1----:R1:W2:Y:S02]  /*29b0*/  SYNCS.PHASECHK.TRANS64.TRYWAIT P0, [R0+URZ], R3 ;  /* 0x00000003000075a7 */ /* 0x0022a400080011ff */
[----:B--2---:R-:W-:Y:S05]  /*29c0*/  @!P0 NANOSLEEP.SYNCS 0x989680 ;  /* 0x009896800000895d */ /* 0x004fea0003900000 */
[----:B------:R-:W2:Y:S02]  /*29d0*/  @!P0 SYNCS.PHASECHK.TRANS64 P0, [R0+URZ], R3 ;  /* 0x00000003000085a7 */ /* 0x000ea400080010ff */
[----:B--2---:R-:W-:Y:S05]  /*29e0*/  @P0 EXIT ;  /* 0x000000000000094d */ /* 0x004fea0003800000 */
[----:B------:R-:W-:Y:S05]  /*29f0*/  BRA `(.L_x_45) ;  /* 0xfffffffc00ec7947 */ /* 0x000fea000383ffff */
.L_x_22:
[----:B------:R-:W2:Y:S02]  /*2a00*/  S2UR UR4, SR_CgaCtaId ;  /* 0x00000000000479c3 */ /* 0x000ea40000008800 */
[----:B--2---:R-:W-:-:S04]  /*2a10*/  UISETP.NE.AND UP0, UPT, UR4, URZ, UPT ;  /* 0x000000ff0400728c */ /* 0x004fc8000bf05270 */
[----:B------:R-:W-:-:S09]  /*2a20*/  UISETP.NE.OR UP0, UPT, UR17, 0x1, UP0 ;  /* 0x000000011100788c */ /* 0x000fd20008705670 */
[----:B------:R-:W-:Y:S05]  /*2a30*/  BRA.U UP0, `(.L_x_46) ;  /* 0x00000005004c7547 */ /* 0x000fea000b800000 */
[----:B------:R-:W2:Y:S01]  /*2a40*/  S2UR UR5, SR_CgaCtaId ;  /* 0x00000000000579c3 */ /* 0x000ea20000008800 */
[----:B------:R-:W-:Y:S01]  /*2a50*/  UMOV UR4, 0x400 ;  /* 0x0000040000047882 */ /* 0x000fe20000000000 */
[----:B------:R-:W-:Y:S01]  /*2a60*/  ISETP.GE.U32.AND P2, PT, R0, 0x4, PT ;  /* 0x000000040000780c */ /* 0x000fe20003f46070 */
[----:B------:R-:W-:Y:S01]  /*2a70*/  IMAD.MOV.U32 R12, RZ, RZ, 0x1 ;  /* 0x00000001ff0c7424 */ /* 0x000fe200078e00ff */
[----:B------:R-:W-:Y:S02]  /*2a80*/  CS2R R10, SRZ ;  /* 0x00000000000a7805 */ /* 0x000fe4000001ff00 */
[----:B------:R-:W-:Y:S01]  /*2a90*/  CS2R R8, SRZ ;  /* 0x0000000000087805 */ /* 0x000fe2000001ff00 */
[----:B--2---:R-:W-:-:S03]  /*2aa0*/  ULEA UR6, UR5, UR4, 0x18 ;  /* 0x0000000405067291 */ /* 0x004fc6000f8ec0ff */
[----:B------:R-:W-:-:S09]  /*2ab0*/  UMOV UR5, URZ ;  /* 0x000000ff00057c82 */ /* 0x000fd20008000000 */
.L_x_50:
[----:B------:R-:W-:Y:S02]  /*2ac0*/  LEA R2, R8, UR6, 0x3 ;  /* 0x0000000608027c11 */ /* 0x000fe4000f8e18ff */
[----:B------:R-:W-:-:S03]  /*2ad0*/  SHF.L.U32 R5, R9, 0x1f, RZ ;  /* 0x0000001f09057819 */ /* 0x000fc600000006ff */
[----:B------:R-:W-:Y:S01]  /*2ae0*/  VIADD R4, R2, 0xf0 ;  /* 0x000000f002047836 */ /* 0x000fe20000000000 */
[----:B------:R-:W2:Y:S02]  /*2af0*/  SYNCS.PHASECHK.TRANS64.TRYWAIT P0, [R2+URZ+0xe0], R5 ;  /* 0x0000e005020075a7 */ /* 0x000ea400080011ff */
[----:B--2---:R-:W-:Y:S05]  /*2b00*/  @!P0 BRA `(.L_x_47) ;  /* 0x0000006c007c8947 */ /* 0x004fea0003800000 */
.L_x_139:
[----:B------:R-:W-:Y:S01]  /*2b10*/  ULEA UR4, UR5, UR6, 0x3 ;  /* 0x0000000605047291 */ /* 0x000fe2000f8e18ff */
[----:B------:R-:W-:Y:S02]  /*2b20*/  PRMT R4, RZ, 0x654, R4 ;  /* 0x00000654ff047816 */ /* 0x000fe40000000004 */
[----:B--2---:R-:W-:Y:S01]  /*2b30*/  SHF.L.U32 R5, R12, 0x1f, RZ ;  /* 0x0000001f0c057819 */ /* 0x004fe200000006ff */
[----:B------:R-:W-:Y:S01]  /*2b40*/  UIADD3 UR7, UPT, UPT, UR4, 0x80, URZ ;  /* 0x0000008004077890 */ /* 0x000fe2000fffe0ff */
[----:B------:R2:W-:Y:S05]  /*2b50*/  SYNCS.ARRIVE.TRANS64.RED.A1T0 RZ, [R4+URZ], RZ ;  /* 0x000000ff04ff79a7 */ /* 0x0005ea00081004ff */
[----:B------:R-:W-:Y:S01]  /*2b60*/  IMAD.U32 R7, RZ, RZ, UR7 ;  /* 0x00000007ff077e24 */ /* 0x000fe2000f8e00ff */
[----:B------:R-:W3:Y:S04]  /*2b70*/  SYNCS.PHASECHK.TRANS64.TRYWAIT P0, [UR4+0x90], R5 ;  /* 0x00009005ff0075a7 */ /* 0x000ee80008001104 */
[----:B------:R-:W-:Y:S01]  /*2b80*/  PRMT R6, R0, 0x654, R7 ;  /* 0x0000065400067816 */ /* 0x000fe20000000007 */
[----:B--2---:R-:W-:Y:S01]  /*2b90*/  @!P2 IMAD.MOV.U32 R4, RZ, RZ, 0x10 ;  /* 0x00000010ff04a424 */ /* 0x004fe200078e00ff */
[----:B---3--:R-:W-:Y:S06]  /*2ba0*/  @!P0 BRA `(.L_x_48) ;  /* 0x0000006c00688947 */ /* 0x008fec0003800000 */
.L_x_141:
[----:B------:R-:W-:Y:S01]  /*2bb0*/  ULEA UR8, UR5, UR6, 0x4 ;  /* 0x0000000605087291 */ /* 0x000fe2000f8e20ff */
[----:B------:R-:W-:Y:S01]  /*2bc0*/  SEL R3, R6, R3, !P2 ;  /* 0x0000000306037207 */ /* 0x000fe20005000000 */
[----:B------:R-:W-:Y:S01]  /*2bd0*/  UIADD3 UR9, UPT, UPT, UR4, 0x80, URZ ;  /* 0x0000008004097890 */ /* 0x000fe2000fffe0ff */
[----:B--2---:R-:W-:Y:S01]  /*2be0*/  LEA R2, R11, UR6, 0x3 ;  /* 0x000000060b027c11 */ /* 0x004fe2000f8e18ff */
[----:B------:R-:W-:Y:S01]  /*2bf0*/  UIADD3 UR8, UPT, UPT, UR8, 0x110, URZ ;  /* 0x0000011008087890 */ /* 0x000fe2000fffe0ff */
[----:B------:R-:W-:Y:S01]  /*2c00*/  SHF.L.U32 R5, R10, 0x1f, RZ ;  /* 0x0000001f0a057819 */ /* 0x000fe200000006ff */
[----:B------:R2:W-:Y:S01]  /*2c10*/  @!P2 SYNCS.ARRIVE.TRANS64.RED RZ, [R3+URZ], R4 ;  /* 0x0000000403ffa9a7 */ /* 0x0005e200080004ff */
[----:B------:R-:W-:Y:S01]  /*2c20*/  UIADD3 UR4, UPT, UPT, UR5, 0x1, URZ ;  /* 0x0000000105047890 */ /* 0x000fe2000fffe0ff */
[----:B------:R-:W-:-:S03]  /*2c30*/  VIADD R8, R8, 0x1 ;  /* 0x0000000108087836 */ /* 0x000fc60000000000 */
[----:B------:R-:W-:Y:S02]  /*2c40*/  UISETP.NE.AND UP0, UPT, UR4, 0x2, UPT ;  /* 0x000000020400788c */ /* 0x000fe4000bf05270 */
[----:B------:R-:W-:Y:S06]  /*2c50*/  UGETNEXTWORKID.BROADCAST [UR8], [UR9] ;  /* 0x00000000080073ca */ /* 0x000fec0008000100 */
[----:B------:R-:W-:Y:S01]  /*2c60*/  USEL UR7, URZ, 0x1, UP0 ;  /* 0x00000001ff077887 */ /* 0x000fe20008000000 */
[----:B------:R-:W-:Y:S01]  /*2c70*/  ISETP.NE.AND P0, PT, R8, 0x2, PT ;  /* 0x000000020800780c */ /* 0x000fe20003f05270 */
[----:B------:R-:W-:Y:S01]  /*2c80*/  USEL UR5, UR4, URZ, UP0 ;  /* 0x000000ff04057287 */ /* 0x000fe20008000000 */
[----:B------:R-:W3:Y:S03]  /*2c90*/  SYNCS.PHASECHK.TRANS64.TRYWAIT P1, [R2+URZ+0x80], R5 ;  /* 0x00008005020075a7 */ /* 0x000ee600080211ff */
[----:B------:R-:W-:Y:S01]  /*2ca0*/  LOP3.LUT R12, R12, UR7, RZ, 0x3c, !PT ;  /* 0x000000070c0c7c12 */ /* 0x000fe2000f8e3cff */
[----:B--23--:R-:W-:Y:S07]  /*2cb0*/  @!P1 BRA `(.L_x_49) ;  /* 0x0000006c003c9947 */ /* 0x00cfee0003800000 */
.L_x_142:
[C---:B------:R-:W-:Y:S01]  /*2cc0*/  LEA R4, R11.reuse, UR6, 0x4 ;  /* 0x000000060b047c11 */ /* 0x040fe2000f8e20ff */
[----:B--2---:R-:W-:Y:S01]  /*2cd0*/  VIADD R2, R2, 0x90 ;  /* 0x0000009002027836 */ /* 0x004fe20000000000 */
[----:B------:R-:W-:Y:S01]  /*2ce0*/  SEL R8, R8, RZ, P0 ;  /* 0x000000ff08087207 */ /* 0x000fe20000000000 */
[----:B------:R-:W-:-:S03]  /*2cf0*/  VIADD R11, R11, 0x1 ;  /* 0x000000010b0b7836 */ /* 0x000fc60000000000 */
[----:B------:R-:W2:Y:S01]  /*2d00*/  LDS.128 R4, [R4+0x110] ;  /* 0x0001100004047984 */ /* 0x000ea20000000c00 */
[----:B------:R-:W-:Y:S02]  /*2d10*/  PRMT R2, RZ, 0x654, R2 ;  /* 0x00000654ff027816 */ /* 0x000fe40000000002 */
[C---:B------:R-:W-:Y:S01]  /*2d20*/  ISETP.NE.AND P1, PT, R11.reuse, 0x2, PT ;  /* 0x000000020b00780c */ /* 0x040fe20003f25270 */
[----:B------:R-:W-:Y:S01]  /*2d30*/  @!PT LDS RZ, [RZ] ;  /* 0x00000000fffff984 */ /* 0x000fe20000000800 */
[----:B------:R-:W-:Y:S01]  /*2d40*/  @!PT LDS RZ, [RZ] ;  /* 0x00000000fffff984 */ /* 0x000fe20000000800 */
[----:B------:R-:W-:Y:S01]  /*2d50*/  @!PT LDS RZ, [RZ] ;  /* 0x00000000fffff984 */ /* 0x000fe20000000800 */
[----:B------:R-:W-:Y:S01]  /*2d60*/  @!PT LDS RZ, [RZ] ;  /* 0x00000000fffff984 */ /* 0x000fe20000000800 */
[----:B------:R3:W-:Y:S06]  /*2d70*/  MEMBAR.ALL.CTA ;  /* 0x0000000000007992 */ /* 0x0007ec0000008000 */
[----:B---3--:R-:W3:Y:S01]  /*2d80*/  FENCE.VIEW.ASYNC.S ;  /* 0x00000000000073c6 */ /* 0x008ee20000000000 */
[----:B------:R-:W-:Y:S01]  /*2d90*/  SEL R11, R11, RZ, P1 ;  /* 0x000000ff0b0b7207 */ /* 0x000fe20000800000 */
[----:B---3--:R3:W-:Y:S01]  /*2da0*/  SYNCS.ARRIVE.TRANS64.RED.A1T0 RZ, [R2+URZ], RZ ;  /* 0x000000ff02ff79a7 */ /* 0x0087e200081004ff */
[----:B--2---:R-:W-:-:S02]  /*2db0*/  LOP3.LUT P3, RZ, R6, 0x1, RZ, 0xc0, !PT ;  /* 0x0000000106ff7812 */ /* 0x004fc4000786c0ff */
[----:B------:R-:W-:-:S04]  /*2dc0*/  SEL R5, RZ, 0x1, P1 ;  /* 0x00000001ff057807 */ /* 0x000fc80000800000 */
[----:B------:R-:W-:Y:S02]  /*2dd0*/  LOP3.LUT R10, R10, R5, RZ, 0x3c, !PT ;  /* 0x000000050a0a7212 */ /* 0x000fe400078e3cff */
[----:B---3--:R-:W-:-:S04]  /*2de0*/  SEL R2, RZ, 0x1, P0 ;  /* 0x00000001ff027807 */ /* 0x008fc80000000000 */
[----:B------:R-:W-:Y:S01]  /*2df0*/  LOP3.LUT R9, R9, R2, RZ, 0x3c, !PT ;  /* 0x0000000209097212 */ /* 0x000fe200078e3cff */
[----:B------:R-:W-:Y:S06]  /*2e00*/  @P3 BRA `(.L_x_50) ;  /* 0xfffffffc002c3947 */ /* 0x000fec000383ffff */
[----:B------:R-:W-:Y:S01]  /*2e10*/  ULEA UR4, UR5, UR6, 0x3 ;  /* 0x0000000605047291 */ /* 0x000fe2000f8e18ff */
[----:B------:R-:W-:-:S08]  /*2e20*/  SHF.L.U32 R3, R12, 0x1f, RZ ;  /* 0x0000001f0c037819 */ /* 0x000fd000000006ff */
[----:B------:R-:W2:Y:S02]  /*2e30*/  SYNCS.PHASECHK.TRANS64 P0, [UR4+0x90], R3 ;  /* 0x00009003ff0075a7 */ /* 0x000ea40008001004 */
[----:B--2---:R-:W-:Y:S05]  /*2e40*/  @P0 BRA `(.L_x_51) ;  /* 0x0000000000080947 */ /* 0x004fea0003800000 */
[----:B------:R-:W2:Y:S02]  /*2e50*/  SYNCS.PHASECHK.TRANS64.TRYWAIT P0, [UR4+0x90], R3 ;  /* 0x00009003ff0075a7 */ /* 0x000ea40008001104 */
[----:B--2---:R-:W-:Y:S05]  /*2e60*/  @!P0 BRA `(.L_x_52) ;  /* 0x0000006800e48947 */ /* 0x004fea0003800000 */
.L_x_51:
[----:B------:R-:W-:-:S04]  /*2e70*/  UIADD3 UR7, UPT, UPT, UR5, 0x1, URZ ;  /* 0x0000000105077890 */ /* 0x000fc8000fffe0ff */
[----:B------:R-:W-:-:S04]  /*2e80*/  UISETP.NE.AND UP0, UPT, UR7, 0x2, UPT ;  /* 0x000000020700788c */ /* 0x000fc8000bf05270 */
[----:B------:R-:W-:Y:S02]  /*2e90*/  USEL UR8, URZ, 0x1, UP0 ;  /* 0x00000001ff087887 */ /* 0x000fe40008000000 */
[----:B------:R-:W-:-:S04]  /*2ea0*/  USEL UR7, UR7, URZ, UP0 ;  /* 0x000000ff07077287 */ /* 0x000fc80008000000 */
[----:B------:R-:W-:Y:S01]  /*2eb0*/  ULEA UR7, UR7, UR6, 0x3 ;  /* 0x0000000607077291 */ /* 0x000fe2000f8e18ff */
[----:B--2---:R-:W-:-:S04]  /*2ec0*/  LOP3.LUT R3, R12, UR8, RZ, 0x3c, !PT ;  /* 0x000000080c037c12 */ /* 0x004fc8000f8e3cff */
[----:B------:R-:W-:-:S04]  /*2ed0*/  SHF.L.U32 R0, R3, 0x1f, RZ ;  /* 0x0000001f03007819 */ /* 0x000fc800000006ff */
[----:B------:R-:W2:Y:S02]  /*2ee0*/  SYNCS.PHASECHK.TRANS64 P0, [UR7+0x90], R0 ;  /* 0x00009000ff0075a7 */ /* 0x000ea40008001007 */
[----:B-12---:R-:W-:Y:S05]  /*2ef0*/  @P0 EXIT ;  /* 0x000000000000094d */ /* 0x006fea0003800000 */
[----:B------:R-:W-:Y:S02]  /*2f00*/  SHF.L.U32 R3, R3, 0x1f, RZ ;  /* 0x0000001f03037819 */ /* 0x000fe400000006ff */
[----:B------:R-:W-:-:S07]  /*2f10*/  MOV R0, UR7 ;  /* 0x0000000700007c02 */ /* 0x000fce0008000f00 */
.L_x_53:
[----:B-1----:R1:W2:Y:S02]  /*2f20*/  SYNCS.PHASECHK.TRANS64.TRYWAIT P0, [R0+URZ+0x90], R3 ;  /* 0x00009003000075a7 */ /* 0x0022a400080011ff */
[----:B--2---:R-:W-:Y:S05]  /*2f30*/  @!P0 NANOSLEEP.SYNCS 0x989680 ;  /* 0x009896800000895d */ /* 0x004fea0003900000 */
[----:B------:R-:W2:Y:S02]  /*2f40*/  @!P0 SYNCS.PHASECHK.TRANS64 P0, [R0+URZ+0x90], R3 ;  /* 0x00009003000085a7 */ /* 0x000ea400080010ff */
[----:B--2---:R-:W-:Y:S05]  /*2f50*/  @P0 EXIT ;  /* 0x000000000000094d */ /* 0x004fea0003800000 */
[----:B------:R-:W-:Y:S05]  /*2f60*/  BRA `(.L_x_53) ;  /* 0xfffffffc00ec7947 */ /* 0x000fea000383ffff */
.L_x_46:
[----:B------:R-:W-:Y:S05]  /*2f70*/  BRA.U UP4, `(.L_x_54) ;  /* 0x0000000d04a07547 */ /* 0x000fea000b800000 */
[----:B------:R-:W2:Y:S01]  /*2f80*/  S2UR UR7, SR_CgaCtaId ;  /* 0x00000000000779c3 */ /* 0x000ea20000008800 */
[----:B------:R-:W-:Y:S01]  /*2f90*/  UMOV UR4, 0x40 ;  /* 0x0000004000047882 */ /* 0x000fe20000000000 */
[----:B------:R-:W-:Y:S01]  /*2fa0*/  NOP ;  /* 0x0000000000007918 */ /* 0x000fe20000000000 */
[----:B------:R-:W-:Y:S01]  /*2fb0*/  UMOV UR6, 0x400 ;  /* 0x0000040000067882 */ /* 0x000fe20000000000 */
[----:B--2---:R-:W-:Y:S02]  /*2fc0*/  ULEA UR5, UR7, UR4, 0x18 ;  /* 0x0000000407057291 */ /* 0x004fe4000f8ec0ff */
[----:B------:R-:W-:-:S07]  /*2fd0*/  ULEA UR6, UR7, UR6, 0x18 ;  /* 0x0000000607067291 */ /* 0x000fce000f8ec0ff */
[----:B------:R-:W2:Y:S02]  /*2fe0*/  LDS.U8 R0, [UR5+0x1c] ;  /* 0x00001c05ff007984 */ /* 0x000ea40008000000 */
[----:B--2---:R-:W-:-:S13]  /*2ff0*/  ISETP.NE.AND P0, PT, R0, RZ, PT ;  /* 0x000000ff0000720c */ /* 0x004fda0003f05270 */
[----:B------:R-:W-:Y:S05]  /*3000*/  @P0 BRA `(.L_x_55) ;  /* 0x0000000000580947 */ /* 0x000fea0003800000 */
[----:B------:R-:W-:-:S13]  /*3010*/  ELECT P0, URZ, PT ;  /* 0x0000000000ff782f */ /* 0x000fda0003800000 */
[----:B------:R-:W-:Y:S05]  /*3020*/  @!P0 BRA `(.L_x_56) ;  /* 0x0000000000608947 */ /* 0x000fea0003800000 */
[----:B------:R-:W-:Y:S01]  /*3030*/  UMOV UR4, 0x10 ;  /* 0x0000001000047882 */ /* 0x000fe20000000000 */
[----:B------:R-:W-:Y:S01]  /*3040*/  HFMA2 R0, -RZ, RZ, 0, 5.9604644775390625e-08 ;  /* 0x00000001ff007431 */ /* 0x000fe200000001ff */
[----:B------:R-:W-:-:S03]  /*3050*/  MOV R3, 0xffff ;  /* 0x0000ffff00037802 */ /* 0x000fc60000000f00 */
[----:B------:R-:W-:Y:S04]  /*3060*/  DEPBAR.LE SB2, 0x36 ;  /* 0x0000ad800000791a */ /* 0x000fe80000000000 */
[----:B------:R-:W2:Y:S02]  /*3070*/  UTCATOMSWS.FIND_AND_SET.ALIGN UP0, UR4, UR4 ;  /* 0x00000004000475e3 */ /* 0x000ea40008000800 */
[----:B--2---:R-:W-:Y:S01]  /*3080*/  MOV R4, UR4 ;  /* 0x0000000400047c02 */ /* 0x004fe20008000f00 */
[----:B------:R-:W-:Y:S06]  /*3090*/  BRA.U UP0, `(.L_x_57) ;  /* 0x0000000100187547 */ /* 0x000fec000b800000 */
.L_x_58:
[----:B------:R-:W-:Y:S05]  /*30a0*/  NANOSLEEP 0x64 ;  /* 0x000000640000795d */ /* 0x000fea0003800000 */
[----:B------:R-:W-:-:S05]  /*30b0*/  UMOV UR4, 0x10 ;  /* 0x0000001000047882 */ /* 0x000fca0000000000 */
[----:B------:R-:W-:Y:S04]  /*30c0*/  DEPBAR.LE SB2, 0x36 ;  /* 0x0000ad800000791a */ /* 0x000fe80000000000 */
[----:B------:R-:W2:Y:S02]  /*30d0*/  UTCATOMSWS.FIND_AND_SET.ALIGN UP0, UR4, UR4 ;  /* 0x00000004000475e3 */ /* 0x000ea40008000800 */
[----:B--2---:R-:W-:Y:S01]  /*30e0*/  MOV R4, UR4 ;  /* 0x0000000400047c02 */ /* 0x004fe20008000f00 */
[----:B------:R-:W-:Y:S05]  /*30f0*/  BRA.U !UP0, `(.L_x_58) ;  /* 0xfffffffd08e87547 */ /* 0x000fea000b83ffff */
.L_x_57:
[-C--:B------:R-:W-:Y:S02]  /*3100*/  SHF.L.U32 R3, R3, R4.reuse, RZ ;  /* 0x0000000403037219 */ /* 0x080fe400000006ff */
[----:B------:R-:W-:Y:S01]  /*3110*/  SHF.L.U32 R0, R0, R4, RZ ;  /* 0x0000000400007219 */ /* 0x000fe200000006ff */
[----:B------:R-:W-:Y:S02]  /*3120*/  IMAD.SHL.U32 R4, R4, 0x20, RZ ;  /* 0x0000002004047824 */ /* 0x000fe400078e00ff */
[----:B------:R2:W-:Y:S04]  /*3130*/  ATOMS.OR RZ, [UR5+0x14], R3 ;  /* 0x00001403ffff798c */ /* 0x0005e8000b000005 */
[----:B------:R2:W-:Y:S04]  /*3140*/  ATOMS.OR RZ, [UR5+0x18], R0 ;  /* 0x00001800ffff798c */ /* 0x0005e8000b000005 */
[----:B------:R2:W-:Y:S01]  /*3150*/  STS [UR6+0x130], R4 ;  /* 0x00013004ff007988 */ /* 0x0005e20008000806 */
[----:B------:R-:W-:Y:S05]  /*3160*/  BRA `(.L_x_56) ;  /* 0x0000000000107947 */ /* 0x000fea0003800000 */
.L_x_55:
[----:B------:R-:W-:Y:S02]  /*3170*/  MOV R0, 0xffffffff ;  /* 0xffffffff00007802 */ /* 0x000fe40000000f00 */
[----:B------:R-:W-:-:S03]  /*3180*/  MOV R4, 0x31b0 ;  /* 0x000031b000047802 */ /* 0x000fc60000000f00 */
[----:B------:R2:W-:Y:S04]  /*3190*/  STS [UR6+0x130], R0 ;  /* 0x00013000ff007988 */ /* 0x0005e80008000806 */
[----:B-12--5:R-:W-:Y:S05]  /*31a0*/  CALL.REL.NOINC `($__internal_1_$__cuda_sm10x_tcgen05_guardrail_trap_phase_invalid_during_alloc) ;  /* 0x0000007000287944 */ /* 0x026fea0003c00000 */
.L_x_56:
[----:B------:R-:W-:Y:S05]  /*31b0*/  WARPSYNC.ALL ;  /* 0x0000000000007948 */ /* 0x000fea0003800000 */
[----:B------:R-:W3:Y:S01]  /*31c0*/  S2UR UR4, SR_CgaCtaId ;  /* 0x00000000000479c3 */ /* 0x000ee20000008800 */
[----:B------:R-:W-:Y:S01]  /*31d0*/  UMOV UR17, 0x400 ;  /* 0x0000040000117882 */ /* 0x000fe20000000000 */
[----:B------:R-:W-:-:S06]  /*31e0*/  NOP ;  /* 0x0000000000007918 */ /* 0x000fcc0000000000 */
[----:B------:R-:W-:Y:S06]  /*31f0*/  BAR.ARV 0x6, 0xa0 ;  /* 0x0182800000007b1d */ /* 0x000fec0000002000 */
[----:B------:R-:W4:Y:S01]  /*3200*/  LDCU UR5, c[0x0][0x38c] ;  /* 0x00007180ff0577ac */ /* 0x000f220008000800 */
[----:B------:R-:W-:Y:S01]  /*3210*/  LOP3.LUT R2, R2, 0xffff, RZ, 0xc0, !PT ;  /* 0x0000ffff02027812 */ /* 0x000fe200078ec0ff */
[----:B------:R-:W-:Y:S01]  /*3220*/  IMAD.MOV.U32 R11, RZ, RZ, 0x1 ;  /* 0x00000001ff0b7424 */ /* 0x000fe200078e00ff */
[----:B------:R-:W-:Y:S01]  /*3230*/  CS2R R8, SRZ ;  /* 0x0000000000087805 */ /* 0x000fe2000001ff00 */
[----:B------:R-:W1:Y:S01]  /*3240*/  LDCU UR8, c[0x0][0x38c] ;  /* 0x00007180ff0877ac */ /* 0x000e620008000800 */
[----:B------:R-:W-:Y:S01]  /*3250*/  R2UR UR19, R2 ;  /* 0x00000000021372ca */ /* 0x000fe200000e0000 */
[----:B------:R-:W-:Y:S01]  /*3260*/  IMAD.MOV.U32 R10, RZ, RZ, RZ ;  /* 0x000000ffff0a7224 */ /* 0x000fe200078e00ff */
[----:B------:R-:W-:Y:S01]  /*3270*/  UMOV UR22, URZ ;  /* 0x000000ff00167c82 */ /* 0x000fe20008000000 */
[----:B------:R-:W-:Y:S01]  /*3280*/  UMOV UR14, URZ ;  /* 0x000000ff000e7c82 */ /* 0x000fe20008000000 */
[----:B---3--:R-:W-:Y:S01]  /*3290*/  ULEA UR17, UR4, UR17, 0x18 ;  /* 0x0000001104117291 */ /* 0x008fe2000f8ec0ff */
[----:B------:R-:W-:Y:S01]  /*32a0*/  UMOV UR26, 0x0 ;  /* 0x00000000001a7882 */ /* 0x000fe20000000000 */
[----:B------:R-:W-:-:S02]  /*32b0*/  UMOV UR27, 0x4400010 ;  /* 0x04400010001b7882 */ /* 0x000fc40000000000 */
[----:B------:R-:W-:Y:S02]  /*32c0*/  UIADD3 UR6, UPT, UPT, UR17, 0x6400, URZ ;  /* 0x0000640011067890 */ /* 0x000fe4000fffe0ff */
[----:B------:R-:W-:Y:S02]  /*32d0*/  UIADD3 UR7, UPT, UPT, UR17, 0x9400, URZ ;  /* 0x0000940011077890 */ /* 0x000fe4000fffe0ff */
[----:B----4-:R-:W-:Y:S01]  /*32e0*/  UIADD3 UR5, UPT, UPT, UR5, 0x3f, URZ ;  /* 0x0000003f05057890 */ /* 0x010fe2000fffe0ff */
[----:B--2---:R-:W2:Y:S01]  /*32f0*/  LDS R0, [UR17+0x130] ;  /* 0x00013011ff007984 */ /* 0x004ea20008000800 */
[----:B------:R-:W-:Y:S02]  /*3300*/  USHF.R.U32.HI UR6, URZ, 0x4, UR6 ;  /* 0x00000004ff067899 */ /* 0x000fe40008011606 */
[----:B------:R-:W-:Y:S02]  /*3310*/  USHF.R.S32.HI UR4, URZ, 0x1f, UR5 ;  /* 0x0000001fff047899 */ /* 0x000fe40008011405 */
[----:B------:R-:W-:-:S02]  /*3320*/  ULOP3.LUT UR6, UR6, 0x3fff, URZ, 0xc0, !UPT ;  /* 0x00003fff06067892 */ /* 0x000fc4000f8ec0ff */
[----:B------:R-:W-:Y:S02]  /*3330*/  ULEA.HI UR4, UR4, UR5, URZ, 0x6 ;  /* 0x0000000504047291 */ /* 0x000fe4000f8f30ff */
[----:B------:R-:W-:Y:S02]  /*3340*/  USHF.R.U32.HI UR5, URZ, 0x4, UR7 ;  /* 0x00000004ff057899 */ /* 0x000fe40008011607 */
[----:B------:R-:W-:Y:S02]  /*3350*/  USHF.R.S32.HI UR28, URZ, 0x6, UR4 ;  /* 0x00000006ff1c7899 */ /* 0x000fe40008011404 */
[----:B------:R-:W-:Y:S02]  /*3360*/  ULOP3.LUT UR5, UR5, 0x3fff, URZ, 0xc0, !UPT ;  /* 0x00003fff05057892 */ /* 0x000fe4000f8ec0ff */
[----:B------:R-:W-:Y:S02]  /*3370*/  UISETP.LT.AND UP0, UPT, UR28, 0x1, UPT ;  /* 0x000000011c00788c */ /* 0x000fe4000bf01270 */
[----:B------:R-:W-:-:S02]  /*3380*/  ULOP3.LUT UR20, UR6, 0x10000, URZ, 0xfc, !UPT ;  /* 0x0001000006147892 */ /* 0x000fc4000f8efcff */
[----:B------:R-:W-:Y:S02]  /*3390*/  USEL UR29, UR28, 0x1, !UP0 ;  /* 0x000000011c1d7887 */ /* 0x000fe4000c000000 */
[----:B------:R-:W-:Y:S02]  /*33a0*/  ULOP3.LUT UR21, UR5, 0x10000, URZ, 0xfc, !UPT ;  /* 0x0001000005157892 */ /* 0x000fe4000f8efcff */
[----:B------:R-:W-:Y:S02]  /*33b0*/  UIADD3 UR29, UPT, UPT, -UR29, URZ, URZ ;  /* 0x000000ff1d1d7290 */ /* 0x000fe4000fffe1ff */
[----:B-1----:R-:W-:Y:S01]  /*33c0*/  UISETP.GE.AND UP4, UPT, UR8, 0x1, UPT ;  /* 0x000000010800788c */ /* 0x002fe2000bf86270 */
[----:B------:R-:W-:Y:S01]  /*33d0*/  UMOV UR24, 0x0 ;  /* 0x0000000000187882 */ /* 0x000fe20000000000 */
[----:B------:R-:W-:Y:S01]  /*33e0*/  UMOV UR25, 0x4400010 ;  /* 0x0440001000197882 */ /* 0x000fe20000000000 */
[----:B--2---:R-:W-:-:S15]  /*33f0*/  R2UR UR30, R0 ;  /* 0x00000000001e72ca */ /* 0x004fde00000e0000 */
.L_x_65:
[----:B------:R-:W-:Y:S02]  /*3400*/  LEA R0, R10, UR17, 0x3 ;  /* 0x000000110a007c11 */ /* 0x000fe4000f8e18ff */
[----:B------:R-:W-:Y:S02]  /*3410*/  SHF.L.U32 R5, R9, 0x1f, RZ ;  /* 0x0000001f09057819 */ /* 0x000fe400000006ff */
[----:B------:R-:W-:Y:S01]  /*3420*/  PLOP3.LUT P0, PT, PT, PT, UP4, 0x80, 0x8 ;  /* 0x000000000008781c */ /* 0x000fe20003f0f048 */
[----:B------:R-:W-:Y:S01]  /*3430*/  VIADD R3, R0, 0x90 ;  /* 0x0000009000037836 */ /* 0x000fe20000000000 */
[----:B-1----:R-:W1:Y:S02]  /*3440*/  SYNCS.PHASECHK.TRANS64.TRYWAIT P1, [R0+URZ+0x80], R5 ;  /* 0x00008005000075a7 */ /* 0x002e6400080211ff */
[----:B-1-3--:R-:W-:Y:S09]  /*3450*/  @!P1 BRA `(.L_x_59) ;  /* 0x0000006400809947 */ /* 0x00aff20003800000 */
.L_x_144:
[----:B------:R-:W-:Y:S01]  /*3460*/  LEA R4, R10, UR17, 0x4 ;  /* 0x000000110a047c11 */ /* 0x000fe2000f8e20ff */
[----:B------:R-:W-:Y:S01]  /*3470*/  @UP4 ULEA UR4, UR14, UR17, 0x3 ;  /* 0x000000110e044291 */ /* 0x000fe2000f8e18ff */
[----:B------:R-:W-:Y:S01]  /*3480*/  PLOP3.LUT P2, PT, PT, PT, PT, 0x80, 0x8 ;  /* 0x000000000008781c */ /* 0x000fe20003f4f070 */
[----:B------:R-:W-:Y:S01]  /*3490*/  ULEA UR23, UR22, UR17, 0x3 ;  /* 0x0000001116177291 */ /* 0x000fe2000f8e18ff */
[----:B------:R-:W-:Y:S02]  /*34a0*/  PRMT R3, RZ, 0x654, R3 ;  /* 0x00000654ff037816 */ /* 0x000fe40000000003 */
[----:B-1----:R-:W1:Y:S01]  /*34b0*/  LDS.128 R4, [R4+0x110] ;  /* 0x0001100004047984 */ /* 0x002e620000000c00 */
[----:B------:R-:W-:Y:S02]  /*34c0*/  @P0 SHF.L.U32 R2, R8, 0x1f, RZ ;  /* 0x0000001f08020819 */ /* 0x000fe400000006ff */
[----:B------:R-:W-:Y:S01]  /*34d0*/  SHF.L.U32 R0, R11, 0x1f, RZ ;  /* 0x0000001f0b007819 */ /* 0x000fe200000006ff */
[----:B------:R-:W-:Y:S01]  /*34e0*/  @!PT LDS RZ, [RZ] ;  /* 0x00000000fffff984 */ /* 0x000fe20000000800 */
[----:B------:R-:W-:Y:S01]  /*34f0*/  @!PT LDS RZ, [RZ] ;  /* 0x00000000fffff984 */ /* 0x000fe20000000800 */
[----:B------:R-:W-:Y:S01]  /*3500*/  @!PT LDS RZ, [RZ] ;  /* 0x00000000fffff984 */ /* 0x000fe20000000800 */
[----:B------:R-:W-:Y:S01]  /*3510*/  @!PT LDS RZ, [RZ] ;  /* 0x00000000fffff984 */ /* 0x000fe20000000800 */
[----:B------:R2:W-:Y:S06]  /*3520*/  MEMBAR.ALL.CTA ;  /* 0x0000000000007992 */ /* 0x0005ec0000008000 */
[----:B--2---:R-:W2:Y:S02]  /*3530*/  FENCE.VIEW.ASYNC.S ;  /* 0x00000000000073c6 */ /* 0x004ea40000000000 */
[----:B--2---:R2:W-:Y:S01]  /*3540*/  SYNCS.ARRIVE.TRANS64.RED.A1T0 RZ, [R3+URZ], RZ ;  /* 0x000000ff03ff79a7 */ /* 0x0045e200081004ff */
[----:B------:R2:W3:Y:S01]  /*3550*/  @P0 SYNCS.PHASECHK.TRANS64.TRYWAIT P2, [UR4], R2 ;  /* 0x00000002ff0005a7 */ /* 0x0004e20008041104 */
[----:B------:R-:W-:Y:S01]  /*3560*/  ULEA.HI UR4, UR22, UR22, URZ, 0x1 ;  /* 0x0000001616047291 */ /* 0x000fe2000f8f08ff */
[----:B-1----:R-:W-:-:S03]  /*3570*/  LOP3.LUT P1, RZ, R6, 0x1, RZ, 0xc0, !PT ;  /* 0x0000000106ff7812 */ /* 0x002fc6000782c0ff */
[----:B------:R-:W-:Y:S02]  /*3580*/  USHF.L.U32 UR18, UR4, 0x7, URZ ;  /* 0x0000000704127899 */ /* 0x000fe400080006ff */
[----:B------:R-:W-:Y:S02]  /*3590*/  ULOP3.LUT UR4, UR4, 0xffe, URZ, 0xc0, !UPT ;  /* 0x00000ffe04047892 */ /* 0x000fe4000f8ec0ff */
[----:B------:R-:W-:Y:S02]  /*35a0*/  ULOP3.LUT UR18, UR18, 0xffffff00, URZ, 0xc0, !UPT ;  /* 0xffffff0012127892 */ /* 0x000fe4000f8ec0ff */
[----:B------:R-:W-:Y:S02]  /*35b0*/  UIADD3 UR4, UPT, UPT, -UR4, UR22, URZ ;  /* 0x0000001604047290 */ /* 0x000fe4000fffe1ff */
[----:B------:R-:W-:Y:S01]  /*35c0*/  UIADD3 UR18, UPT, UPT, UR30, UR18, URZ ;  /* 0x000000121e127290 */ /* 0x000fe2000fffe0ff */
[----:B------:R-:W1:Y:S03]  /*35d0*/  SYNCS.PHASECHK.TRANS64.TRYWAIT P0, [UR23+0xc0], R0 ;  /* 0x0000c000ff0075a7 */ /* 0x000e660008001117 */
[----:B------:R-:W-:Y:S01]  /*35e0*/  ULEA UR18, UR4, UR18, 0x14 ;  /* 0x0000001204127291 */ /* 0x000fe2000f8ea0ff */
[----:B-123--:R-:W-:Y:S11]  /*35f0*/  @!P0 BRA `(.L_x_60) ;  /* 0x00000064002c8947 */ /* 0x00eff60003800000 */
.L_x_146:
[----:B------:R-:W-:Y:S01]  /*3600*/  IADD3 R10, PT, PT, R10, 0x1, RZ ;  /* 0x000000010a0a7810 */ /* 0x000fe20007ffe0ff */
[----:B------:R-:W-:Y:S06]  /*3610*/  BRA.U !UP4, `(.L_x_61) ;  /* 0x000000010c987547 */ /* 0x000fec000b800000 */
[----:B------:R-:W-:Y:S01]  /*3620*/  UPLOP3.LUT UP2, UPT, UPT, UPT, UPT, 0x40, 0x4 ;  /* 0x000000000004789c */ /* 0x000fe20003f4e870 */
[----:B------:R-:W-:Y:S01]  /*3630*/  UMOV UR16, UR29 ;  /* 0x0000001d00107c82 */ /* 0x000fe20008000000 */
[----:B------:R-:W-:Y:S01]  /*3640*/  UMOV UR15, UR28 ;  /* 0x0000001c000f7c82 */ /* 0x000fe20008000000 */
[----:B------:R-:W-:-:S08]  /*3650*/  UMOV UR6, UR14 ;  /* 0x0000000e00067c82 */ /* 0x000fd00008000000 */
.L_x_64:
[----:B------:R-:W-:Y:S02]  /*3660*/  UIADD3 UR16, UPT, UPT, UR16, 0x1, URZ ;  /* 0x0000000110107890 */ /* 0x000fe4000fffe0ff */
[----:B--2---:R-:W-:Y:S02]  /*3670*/  ULEA UR5, UR6, UR17, 0x3 ;  /* 0x0000001106057291 */ /* 0x004fe4000f8e18ff */
[----:B------:R-:W-:Y:S01]  /*3680*/  UISETP.NE.AND UP3, UPT, UR16, URZ, UPT ;  /* 0x000000ff1000728c */ /* 0x000fe2000bf65270 */
[----:B---3--:R-:W-:Y:S10]  /*3690*/  @P2 BRA `(.L_x_62) ;  /* 0x00000000000c2947 */ /* 0x008ff40003800000 */
[----:B-1----:R-:W-:Y:S04]  /*36a0*/  SHF.L.U32 R3, R8, 0x1f, RZ ;  /* 0x0000001f08037819 */ /* 0x002fe800000006ff */
[----:B------:R-:W1:Y:S02]  /*36b0*/  SYNCS.PHASECHK.TRANS64.TRYWAIT P0, [UR5], R3 ;  /* 0x00000003ff0075a7 */ /* 0x000e640008001105 */
[----:B-1----:R-:W-:Y:S05]  /*36c0*/  @!P0 BRA `(.L_x_63) ;  /* 0x0000006400108947 */ /* 0x002fea0003800000 */
.L_x_62:
[----:B------:R-:W-:Y:S01]  /*36d0*/  UISETP.NE.AND UP0, UPT, UR15, 0x1, UPT ;  /* 0x000000010f00788c */ /* 0x000fe2000bf05270 */
[----:B------:R-:W-:Y:S01]  /*36e0*/  PLOP3.LUT P2, PT, PT, PT, PT, 0x80, 0x8 ;  /* 0x000000000008781c */ /* 0x000fe20003f4f070 */
[----:B------:R-:W-:Y:S02]  /*36f0*/  UIADD3 UR4, UPT, UPT, UR6, 0x1, URZ ;  /* 0x0000000106047890 */ /* 0x000fe4000fffe0ff */
[----:B------:R-:W-:Y:S02]  /*3700*/  ULEA UR12, UR6, UR21, 0xa ;  /* 0x00000015060c7291 */ /* 0x000fe4000f8e50ff */
[----:B------:R-:W-:Y:S01]  /*3710*/  UISETP.NE.AND UP1, UPT, UR4, 0x3, UPT ;  /* 0x000000030400788c */ /* 0x000fe2000bf25270 */
[----:B------:R-:W-:Y:S01]  /*3720*/  PLOP3.LUT P0, PT, PT, PT, UP0, 0x80, 0x8 ;  /* 0x000000000008781c */ /* 0x000fe20003f0f008 */
[----:B------:R-:W-:Y:S02]  /*3730*/  UIADD3 UR10, UPT, UPT, UR12, 0x2, URZ ;  /* 0x000000020c0a7890 */ /* 0x000fe4000fffe0ff */
[----:B------:R-:W-:Y:S02]  /*3740*/  USEL UR7, URZ, 0x1, UP1 ;  /* 0x00000001ff077887 */ /* 0x000fe40008800000 */
[----:B------:R-:W-:Y:S02]  /*3750*/  USEL UR14, UR4, URZ, UP1 ;  /* 0x000000ff040e7287 */ /* 0x000fe40008800000 */
[----:B------:R-:W-:Y:S02]  /*3760*/  UIADD3 UR15, UPT, UPT, UR15, -0x1, URZ ;  /* 0xffffffff0f0f7890 */ /* 0x000fe4000fffe0ff */
[----:B------:R-:W-:Y:S01]  /*3770*/  @UP0 ULEA UR4, UR14, UR17, 0x3 ;  /* 0x000000110e040291 */ /* 0x000fe2000f8e18ff */
[----:B------:R-:W-:Y:S01]  /*3780*/  LOP3.LUT R8, R8, UR7, RZ, 0x3c, !PT ;  /* 0x0000000708087c12 */ /* 0x000fe2000f8e3cff */
[----:B------:R-:W-:Y:S01]  /*3790*/  UIADD3 UR7, UPT, UPT, UR5, 0x18, URZ ;  /* 0x0000001805077890 */ /* 0x000fe2000fffe0ff */
[----:B------:R-:W-:Y:S02]  /*37a0*/  UMOV UR13, 0x80004020 ;  /* 0x80004020000d7882 */ /* 0x000fe40000000000 */
[----:B-1----:R-:W-:Y:S01]  /*37b0*/  @P0 SHF.L.U32 R0, R8, 0x1f, RZ ;  /* 0x0000001f08000819 */ /* 0x002fe200000006ff */
[----:B------:R-:W-:Y:S01]  /*37c0*/  UMOV UR5, 0x80004020 ;  /* 0x8000402000057882 */ /* 0x000fe20000000000 */
[----:B------:R-:W-:Y:S01]  /*37d0*/  UMOV UR11, 0x80004020 ;  /* 0x80004020000b7882 */ /* 0x000fe20000000000 */
[----:B------:R-:W-:Y:S01]  /*37e0*/  UMOV UR9, 0x80004020 ;  /* 0x8000402000097882 */ /* 0x000fe20000000000 */
[----:B------:R2:W3:Y:S01]  /*37f0*/  @P0 SYNCS.PHASECHK.TRANS64.TRYWAIT P2, [UR4], R0 ;  /* 0x00000000ff0005a7 */ /* 0x0004e20008041104 */
[----:B------:R-:W-:Y:S03]  /*3800*/  ULEA UR4, UR6, UR20, 0x8 ;  /* 0x0000001406047291 */ /* 0x000fe6000f8e40ff */
[----:B------:R-:W-:Y:S01]  /*3810*/  UMOV UR6, UR14 ;  /* 0x0000000e00067c82 */ /* 0x000fe20008000000 */
[----:B------:R-:W-:Y:S05]  /*3820*/  UIADD3 UR8, UPT, UPT, UR4, 0x2, URZ ;  /* 0x0000000204087890 */ /* 0x000fea000fffe0ff */
[----:B------:R2:W-:Y:S01]  /*3830*/  UTCQMMA gdesc[UR4], gdesc[UR12], tmem[UR18], tmem[UR26], idesc[UR27], UP2 ;  /* 0x00ff1a0c040075ea */ /* 0x0005e20009000312 */
[----:B------:R-:W-:Y:S03]  /*3840*/  UPLOP3.LUT UP2, UPT, UPT, UPT, UPT, 0x80, 0x8 ;  /* 0x000000000008789c */ /* 0x000fe60003f4f070 */
[----:B------:R2:W-:Y:S01]  /*3850*/  UTCQMMA gdesc[UR8], gdesc[UR10], tmem[UR18], tmem[UR24], idesc[UR25], UPT ;  /* 0x00ff180a080075ea */ /* 0x0005e2000b800312 */
[----:B------:R2:W-:Y:S01]  /*3860*/  UTCBAR.MULTICAST [UR7], URZ, UR19 ;  /* 0x000000ff070073e9 */ /* 0x0005e20008000813 */
[----:B------:R-:W-:Y:S06]  /*3870*/  BRA.U UP3, `(.L_x_64) ;  /* 0xfffffffd03787547 */ /* 0x000fec000b83ffff */
.L_x_61:
[----:B--2---:R-:W-:Y:S01]  /*3880*/  UIADD3 UR4, UPT, UPT, UR22, 0x1, URZ ;  /* 0x0000000116047890 */ /* 0x004fe2000fffe0ff */
[C---:B------:R-:W-:Y:S01]  /*3890*/  ISETP.NE.AND P0, PT, R10.reuse, 0x2, PT ;  /* 0x000000020a00780c */ /* 0x040fe20003f05270 */
[----:B------:R-:W-:Y:S02]  /*38a0*/  UIADD3 UR5, UPT, UPT, UR23, 0xa0, URZ ;  /* 0x000000a017057890 */ /* 0x000fe4000fffe0ff */
[----:B------:R-:W-:Y:S01]  /*38b0*/  UISETP.NE.AND UP0, UPT, UR4, 0x4, UPT ;  /* 0x000000040400788c */ /* 0x000fe2000bf05270 */
[----:B-1----:R-:W-:Y:S02]  /*38c0*/  SEL R0, RZ, 0x1, P0 ;  /* 0x00000001ff007807 */ /* 0x002fe40000000000 */
[----:B------:R-:W-:Y:S01]  /*38d0*/  SEL R10, R10, RZ, P0 ;  /* 0x000000ff0a0a7207 */ /* 0x000fe20000000000 */
[----:B------:R-:W-:Y:S01]  /*38e0*/  USEL UR6, URZ, 0x1, UP0 ;  /* 0x00000001ff067887 */ /* 0x000fe20008000000 */
[----:B------:R-:W-:Y:S01]  /*38f0*/  LOP3.LUT R9, R9, R0, RZ, 0x3c, !PT ;  /* 0x0000000009097212 */ /* 0x000fe200078e3cff */
[----:B------:R-:W-:Y:S01]  /*3900*/  USEL UR22, UR4, URZ, UP0 ;  /* 0x000000ff04167287 */ /* 0x000fe20008000000 */
[----:B------:R1:W-:Y:S03]  /*3910*/  UTCBAR [UR5], URZ ;  /* 0x000000ff050073e9 */ /* 0x0003e600080000ff */
[----:B------:R-:W-:Y:S01]  /*3920*/  LOP3.LUT R11, R11, UR6, RZ, 0x3c, !PT ;  /* 0x000000060b0b7c12 */ /* 0x000fe2000f8e3cff */
[----:B------:R-:W-:Y:S07]  /*3930*/  @P1 BRA `(.L_x_65) ;  /* 0xfffffff800b01947 */ /* 0x000fee000383ffff */
[----:B------:R-:W2:Y:S01]  /*3940*/  S2UR UR8, SR_CgaCtaId ;  /* 0x00000000000879c3 */ /* 0x000ea20000008800 */
[----:B------:R-:W-:Y:S01]  /*3950*/  ELECT P0, URZ, PT ;  /* 0x0000000000ff782f */ /* 0x000fe20003800000 */
[----:B------:R-:W-:Y:S01]  /*3960*/  IMAD.MOV.U32 R0, RZ, RZ, 0x1 ;  /* 0x00000001ff007424 */ /* 0x000fe200078e00ff */
[----:B------:R-:W-:Y:S01]  /*3970*/  UIADD3 UR17, UPT, UPT, UR17, 0xc0, URZ ;  /* 0x000000c011117890 */ /* 0x000fe2000fffe0ff */
[----:B------:R-:W-:Y:S01]  /*3980*/  SHF.L.U32 R3, R11, 0x1f, RZ ;  /* 0x0000001f0b037819 */ /* 0x000fe200000006ff */
[----:B------:R-:W-:-:S03]  /*3990*/  UMOV UR4, 0x40 ;  /* 0x0000004000047882 */ /* 0x000fc60000000000 */
[----:B------:R-:W-:Y:S01]  /*39a0*/  UVIRTCOUNT.DEALLOC.SMPOOL 0x80 ;  /* 0x000000800000784c */ /* 0x000fe20000000000 */
[----:B--2---:R-:W-:Y:S02]  /*39b0*/  ULEA UR8, UR8, UR4, 0x18 ;  /* 0x0000000408087291 */ /* 0x004fe4000f8ec0ff */
[----:B------:R-:W-:-:S07]  /*39c0*/  ULEA UR4, UR22, UR17, 0x3 ;  /* 0x0000001116047291 */ /* 0x000fce000f8e18ff */
[----:B------:R2:W-:Y:S02]  /*39d0*/  @P0 STS.U8 [UR8+0x1c], R0 ;  /* 0x00001c00ff000988 */ /* 0x0005e40008000008 */
[----:B------:R-:W4:Y:S02]  /*39e0*/  SYNCS.PHASECHK.TRANS64.TRYWAIT P0, [UR4], R3 ;  /* 0x00000003ff0075a7 */ /* 0x000f240008001104 */
[----:B--2-4-:R-:W-:Y:S05]  /*39f0*/  @!P0 BRA `(.L_x_66) ;  /* 0x00000060005c8947 */ /* 0x014fea0003800000 */
.L_x_149:
[----:B------:R-:W-:-:S04]  /*3a00*/  UIADD3 UR4, UPT, UPT, UR22, 0x1, URZ ;  /* 0x0000000116047890 */ /* 0x000fc8000fffe0ff */
[----:B------:R-:W-:-:S04]  /*3a10*/  UISETP.NE.AND UP0, UPT, UR4, 0x4, UPT ;  /* 0x000000040400788c */ /* 0x000fc8000bf05270 */
[----:B------:R-:W-:Y:S02]  /*3a20*/  USEL UR6, URZ, 0x1, UP0 ;  /* 0x00000001ff067887 */ /* 0x000fe40008000000 */
[----:B------:R-:W-:-:S04]  /*3a30*/  USEL UR4, UR4, URZ, UP0 ;  /* 0x000000ff04047287 */ /* 0x000fc80008000000 */
[----:B-1----:R-:W-:Y:S01]  /*3a40*/  ULEA UR5, UR4, UR17, 0x3 ;  /* 0x0000001104057291 */ /* 0x002fe2000f8e18ff */
[----:B------:R-:W-:-:S04]  /*3a50*/  LOP3.LUT R2, R11, UR6, RZ, 0x3c, !PT ;  /* 0x000000060b027c12 */ /* 0x000fc8000f8e3cff */
[----:B--2---:R-:W-:-:S04]  /*3a60*/  SHF.L.U32 R3, R2, 0x1f, RZ ;  /* 0x0000001f02037819 */ /* 0x004fc800000006ff */
[----:B------:R-:W1:Y:S02]  /*3a70*/  SYNCS.PHASECHK.TRANS64.TRYWAIT P0, [UR5], R3 ;  /* 0x00000003ff0075a7 */ /* 0x000e640008001105 */
[----:B-1----:R-:W-:Y:S05]  /*3a80*/  @!P0 BRA `(.L_x_67) ;  /* 0x0000006000508947 */ /* 0x002fea0003800000 */
.L_x_151:
        /* <DEDUP_REMOVED lines=9> */
.L_x_153:
[----:B------:R-:W-:-:S04]  /*3b20*/  UIADD3 UR4, UPT, UPT, UR4, 0x1, URZ ;  /* 0x0000000104047890 */ /* 0x000fc8000fffe0ff */
[----:B------:R-:W-:-:S04]  /*3b30*/  UISETP.NE.AND UP0, UPT, UR4, 0x4, UPT ;  /* 0x000000040400788c */ /* 0x000fc8000bf05270 */
[----:B------:R-:W-:Y:S02]  /*3b40*/  USEL UR5, URZ, 0x1, UP0 ;  /* 0x00000001ff057887 */ /* 0x000fe40008000000 */
[----:B------:R-:W-:-:S04]  /*3b50*/  USEL UR4, UR4, URZ, UP0 ;  /* 0x000000ff04047287 */ /* 0x000fc80008000000 */
[----:B------:R-:W-:Y:S01]  /*3b60*/  ULEA UR4, UR4, UR17, 0x3 ;  /* 0x0000001104047291 */ /* 0x000fe2000f8e18ff */
[----:B-1----:R-:W-:-:S04]  /*3b70*/  LOP3.LUT R3, R2, UR5, RZ, 0x3c, !PT ;  /* 0x0000000502037c12 */ /* 0x002fc8000f8e3cff */
[----:B------:R-:W-:-:S04]  /*3b80*/  SHF.L.U32 R3, R3, 0x1f, RZ ;  /* 0x0000001f03037819 */ /* 0x000fc800000006ff */
[----:B------:R-:W1:Y:S02]  /*3b90*/  SYNCS.PHASECHK.TRANS64.TRYWAIT P0, [UR4], R3 ;  /* 0x00000003ff0075a7 */ /* 0x000e640008001104 */
[----:B-1----:R-:W-:Y:S05]  /*3ba0*/  @!P0 BRA `(.L_x_69) ;  /* 0x0000006000388947 */ /* 0x002fea0003800000 */
.L_x_155:
[----:B------:R-:W-:Y:S01]  /*3bb0*/  NOP ;  /* 0x0000000000007918 */ /* 0x000fe20000000000 */
[----:B-1----:R-:W1:Y:S01]  /*3bc0*/  LDS R0, [UR8+0x14] ;  /* 0x00001408ff007984 */ /* 0x002e620008000800 */
[----:B------:R-:W-:Y:S01]  /*3bd0*/  ULOP3.LUT UR4, UR30, 0xffff, URZ, 0xc0, !UPT ;  /* 0x0000ffff1e047892 */ /* 0x000fe2000f8ec0ff */
[----:B------:R-:W-:Y:S01]  /*3be0*/  UMOV UR5, 0xffff ;  /* 0x0000ffff00057882 */ /* 0x000fe20000000000 */
[----:B------:R-:W-:Y:S02]  /*3bf0*/  UMOV UR6, 0x1 ;  /* 0x0000000100067882 */ /* 0x000fe40000000000 */
[----:B------:R-:W-:-:S04]  /*3c00*/  USHF.R.U32.HI UR4, URZ, 0x5, UR4 ;  /* 0x00000005ff047899 */ /* 0x000fc80008011604 */
[----:B------:R-:W-:Y:S02]  /*3c10*/  USHF.L.U32 UR5, UR5, UR4, URZ ;  /* 0x0000000405057299 */ /* 0x000fe400080006ff */
[----:B------:R-:W-:-:S04]  /*3c20*/  USHF.L.U32 UR4, UR6, UR4, URZ ;  /* 0x0000000406047299 */ /* 0x000fc800080006ff */
[----:B-1----:R-:W-:-:S04]  /*3c30*/  LOP3.LUT R0, R0, UR5, RZ, 0xc0, !PT ;  /* 0x0000000500007c12 */ /* 0x002fc8000f8ec0ff */
[----:B------:R-:W-:-:S13]  /*3c40*/  ISETP.NE.AND P0, PT, R0, UR5, PT ;  /* 0x0000000500007c0c */ /* 0x000fda000bf05270 */
[----:B------:R-:W-:Y:S05]  /*3c50*/  @P0 BRA `(.L_x_70) ;  /* 0x0000000000580947 */ /* 0x000fea0003800000 */
[----:B------:R-:W1:Y:S02]  /*3c60*/  LDS R0, [UR8+0x18] ;  /* 0x00001808ff007984 */ /* 0x000e640008000800 */
[----:B-1----:R-:W-:-:S04]  /*3c70*/  LOP3.LUT R0, R0, UR4, RZ, 0xc0, !PT ;  /* 0x0000000400007c12 */ /* 0x002fc8000f8ec0ff */
[----:B------:R-:W-:-:S13]  /*3c80*/  ISETP.NE.AND P0, PT, R0, UR4, PT ;  /* 0x0000000400007c0c */ /* 0x000fda000bf05270 */
[----:B------:R-:W-:Y:S05]  /*3c90*/  @P0 BRA `(.L_x_71) ;  /* 0x00000000003c0947 */ /* 0x000fea0003800000 */
[----:B------:R-:W1:Y:S01]  /*3ca0*/  S2R R2, SR_LANEID ;  /* 0x0000000000027919 */ /* 0x000e620000000000 */
[----:B------:R-:W-:Y:S01]  /*3cb0*/  ULOP3.LUT UR5, URZ, UR5, URZ, 0x33, !UPT ;  /* 0x00000005ff057292 */ /* 0x000fe2000f8e33ff */
[----:B------:R-:W-:Y:S01]  /*3cc0*/  LOP3.LUT R4, RZ, UR4, RZ, 0x33, !PT ;  /* 0x00000004ff047c12 */ /* 0x000fe2000f8e33ff */
[----:B------:R-:W-:Y:S02]  /*3cd0*/  VOTEU.ANY UR4, UPT, PT ;  /* 0x0000000000047886 */ /* 0x000fe400038e0100 */
[----:B------:R-:W-:Y:S01]  /*3ce0*/  UFLO.U32 UR4, UR4 ;  /* 0x00000004000472bd */ /* 0x000fe200080e0000 */
[----:B------:R-:W2:Y:S01]  /*3cf0*/  REDUX UR6, R4 ;  /* 0x00000000040673c4 */ /* 0x000ea20000000000 */
[----:B------:R-:W-:-:S06]  /*3d00*/  IMAD.U32 R0, RZ, RZ, UR5 ;  /* 0x00000005ff007e24 */ /* 0x000fcc000f8e00ff */
[----:B------:R4:W-:Y:S01]  /*3d10*/  UTCATOMSWS.AND URZ, UR5 ;  /* 0x0000000500ff79e3 */ /* 0x0009e20008000000 */
[----:B------:R-:W3:Y:S01]  /*3d20*/  REDUX UR7, R0 ;  /* 0x00000000000773c4 */ /* 0x000ee20000000000 */
[----:B-1----:R-:W-:Y:S01]  /*3d30*/  ISETP.EQ.U32.AND P0, PT, R2, UR4, PT ;  /* 0x0000000402007c0c */ /* 0x002fe2000bf02070 */
[----:B--2---:R-:W-:Y:S01]  /*3d40*/  IMAD.U32 R2, RZ, RZ, UR6 ;  /* 0x00000006ff027e24 */ /* 0x004fe2000f8e00ff */
[----:B---3--:R-:W-:-:S11]  /*3d50*/  MOV R3, UR7 ;  /* 0x0000000700037c02 */ /* 0x008fd60008000f00 */
[----:B------:R4:W-:Y:S04]  /*3d60*/  @P0 ATOMS.AND RZ, [UR8+0x14], R3 ;  /* 0x00001403ffff098c */ /* 0x0009e8000a800008 */
[----:B------:R4:W-:Y:S01]  /*3d70*/  @P0 ATOMS.AND RZ, [UR8+0x18], R2 ;  /* 0x00001802ffff098c */ /* 0x0009e2000a800008 */
[----:B------:R-:W-:Y:S05]  /*3d80*/  BRA `(.L_x_72) ;  /* 0x0000000000147947 */ /* 0x000fea0003800000 */
.L_x_71:
[----:B------:R-:W-:Y:S02]  /*3d90*/  MOV R2, 0x3db0 ;  /* 0x00003db000027802 */ /* 0x000fe40000000f00 */
[----:B---3-5:R-:W-:Y:S05]  /*3da0*/  CALL.REL.NOINC `($__internal_0_$__cuda_sm10x_tcgen05_guardrail_trap_col_being_dealloced_not_returned_by_alloc) ;  /* 0x00000064001c7944 */ /* 0x028fea0003c00000 */
[----:B------:R-:W-:Y:S05]  /*3db0*/  BRA `(.L_x_72) ;  /* 0x0000000000087947 */ /* 0x000fea0003800000 */
.L_x_70:
[----:B------:R-:W-:Y:S02]  /*3dc0*/  MOV R2, 0x3de0 ;  /* 0x00003de000027802 */ /* 0x000fe40000000f00 */
[----:B---3-5:R-:W-:Y:S05]  /*3dd0*/  CALL.REL.NOINC `($__internal_2_$__cuda_sm10x_tcgen05_guardrail_trap_unallocated_columns_being_dealloced) ;  /* 0x0000006400287944 */ /* 0x028fea0003c00000 */
.L_x_72:
[----:B------:R-:W-:Y:S01]  /*3de0*/  NOP ;  /* 0x0000000000007918 */ /* 0x000fe20000000000 */
[----:B----4-:R-:W-:Y:S05]  /*3df0*/  EXIT ;  /* 0x000000000000794d */ /* 0x010fea0003800000 */
.L_x_54:
[----:B------:R-:W-:-:S09]  /*3e00*/  UISETP.NE.OR UP0, UPT, UR17, 0x3, !UP3 ;  /* 0x000000031100788c */ /* 0x000fd2000df05670 */
[----:B------:R-:W-:Y:S05]  /*3e10*/  BRA.U UP0, `(.L_x_73) ;  /* 0x0000001100587547 */ /* 0x000fea000b800000 */
[----:B------:R-:W2:Y:S01]  /*3e20*/  S2UR UR10, SR_CgaCtaId ;  /* 0x00000000000a79c3 */ /* 0x000ea20000008800 */
[----:B------:R-:W3:Y:S01]  /*3e30*/  LDCU UR31, c[0x0][0x370] ;  /* 0x00006e00ff1f77ac */ /* 0x000ee20008000800 */
[----:B------:R-:W-:Y:S02]  /*3e40*/  HFMA2 R13, -RZ, RZ, 0, 0 ;  /* 0x00000000ff0d7431 */ /* 0x000fe400000001ff */
[----:B------:R-:W-:Y:S01]  /*3e50*/  IMAD.MOV.U32 R15, RZ, RZ, 0x1 ;  /* 0x00000001ff0f7424 */ /* 0x000fe200078e00ff */
[----:B------:R-:W-:Y:S01]  /*3e60*/  MOV R7, 0x1000 ;  /* 0x0000100000077802 */ /* 0x000fe20000000f00 */
[----:B------:R-:W3:Y:S01]  /*3e70*/  LDCU.128 UR44, c[0x0][0xb10] ;  /* 0x00016200ff2c77ac */ /* 0x000ee20008000c00 */
[----:B------:R-:W-:Y:S01]  /*3e80*/  IMAD.MOV.U32 R14, RZ, RZ, RZ ;  /* 0x000000ffff0e7224 */ /* 0x000fe200078e00ff */
[----:B------:R-:W4:Y:S01]  /*3e90*/  LDC.64 R16, c[0x0][0x348] ;  /* 0x0000d200ff107b82 */ /* 0x000f220000000a00 */
[----:B------:R-:W1:Y:S01]  /*3ea0*/  LDCU UR30, c[0x0][0x374] ;  /* 0x00006e80ff1e77ac */ /* 0x000e620008000800 */
[----:B------:R-:W2:Y:S06]  /*3eb0*/  LDCU UR15, c[0x0][0xb0c] ;  /* 0x00016180ff0f77ac */ /* 0x000eac0008000800 */
[----:B------:R-:W4:Y:S01]  /*3ec0*/  LDC.64 R2, c[0x0][0x888] ;  /* 0x00022200ff027b82 */ /* 0x000f220000000a00 */
[----:B------:R-:W4:Y:S01]  /*3ed0*/  LDCU UR49, c[0x0][0xb20] ;  /* 0x00016400ff3177ac */ /* 0x000f220008000800 */
[----:B------:R-:W4:Y:S06]  /*3ee0*/  LDCU UR4, c[0x0][0xb30] ;  /* 0x00016600ff0477ac */ /* 0x000f2c0008000800 */
[----:B------:R-:W4:Y:S01]  /*3ef0*/  LDC.64 R4, c[0x0][0x890] ;  /* 0x00022400ff047b82 */ /* 0x000f220000000a00 */
[----:B------:R-:W-:Y:S01]  /*3f00*/  UMOV UR21, 0x400 ;  /* 0x0000040000157882 */ /* 0x000fe20000000000 */
[----:B---3--:R-:W-:-:S02]  /*3f10*/  UIMAD.WIDE.U32 UR6, UR31, UR44, URZ ;  /* 0x0000002c1f0672a5 */ /* 0x008fc4000f8e00ff */
[----:B-1----:R-:W-:Y:S02]  /*3f20*/  UIMAD.WIDE.U32 UR8, UR30, UR47, URZ ;  /* 0x0000002f1e0872a5 */ /* 0x002fe4000f8e00ff */
[----:B--2---:R-:W-:Y:S02]  /*3f30*/  ULEA UR21, UR10, UR21, 0x18 ;  /* 0x000000150a157291 */ /* 0x004fe4000f8ec0ff */
[----:B------:R-:W-:Y:S02]  /*3f40*/  UPLOP3.LUT UP3, UPT, UPT, UPT, UPT, 0x40, 0x4 ;  /* 0x000000000004789c */ /* 0x000fe40003f6e870 */
[----:B------:R-:W-:Y:S02]  /*3f50*/  UIADD3 UR37, UPT, UPT, UR21, 0x48, URZ ;  /* 0x0000004815257890 */ /* 0x000fe4000fffe0ff */
[----:B------:R-:W-:Y:S02]  /*3f60*/  UIADD3 UR33, UPT, UPT, UR21, 0x30, URZ ;  /* 0x0000003015217890 */ /* 0x000fe4000fffe0ff */
[----:B------:R-:W-:-:S02]  /*3f70*/  UIADD3 UR25, UPT, UPT, UR21, 0x38, URZ ;  /* 0x0000003815197890 */ /* 0x000fc4000fffe0ff */
[----:B------:R-:W-:Y:S01]  /*3f80*/  UIADD3 UR17, UPT, UPT, UR21, 0x40, URZ ;  /* 0x0000004015117890 */ /* 0x000fe2000fffe0ff */
[----:B------:R-:W-:Y:S01]  /*3f90*/  UMOV UR6, UR7 ;  /* 0x0000000700067c82 */ /* 0x000fe20008000000 */
[----:B------:R-:W-:Y:S01]  /*3fa0*/  UMOV UR41, UR9 ;  /* 0x0000000900297c82 */ /* 0x000fe20008000000 */
[----:B------:R-:W-:Y:S02]  /*3fb0*/  UISETP.GE.AND UP0, UPT, UR42, 0x1, UPT ;  /* 0x000000012a00788c */ /* 0x000fe4000bf06270 */
[----:B------:R-:W-:Y:S01]  /*3fc0*/  UISETP.NE.AND UP4, UPT, UR42, 0x1, UPT ;  /* 0x000000012a00788c */ /* 0x000fe2000bf85270 */
[----:B------:R-:W1:Y:S01]  /*3fd0*/  LDCU.64 UR22, c[0x0][0xb28] ;  /* 0x00016500ff1677ac */ /* 0x000e620008000a00 */
[----:B------:R-:W-:Y:S02]  /*3fe0*/  UISETP.NE.AND UP6, UPT, UR15, 0x1, UPT ;  /* 0x000000010f00788c */ /* 0x000fe4000bfc5270 */
[----:B------:R-:W-:Y:S02]  /*3ff0*/  UISETP.NE.AND UP5, UPT, UR46, 0x1, UPT ;  /* 0x000000012e00788c */ /* 0x000fe4000bfa5270 */
[----:B------:R-:W-:-:S02]  /*4000*/  UPRMT UR37, UR10, 0x654, UR37 ;  /* 0x000006540a257896 */ /* 0x000fc40008000025 */
[----:B------:R-:W-:Y:S02]  /*4010*/  USHF.R.U32.HI UR43, URZ, UR45, UR6 ;  /* 0x0000002dff2b7299 */ /* 0x000fe40008011606 */
[----:B------:R-:W-:Y:S02]  /*4020*/  UPRMT UR40, UR10, 0x654, UR33 ;  /* 0x000006540a287896 */ /* 0x000fe40008000021 */
[----:B------:R-:W-:Y:S02]  /*4030*/  UPRMT UR39, UR10, 0x654, UR25 ;  /* 0x000006540a277896 */ /* 0x000fe40008000019 */
[----:B------:R-:W-:Y:S02]  /*4040*/  UPRMT UR38, UR10, 0x654, UR17 ;  /* 0x000006540a267896 */ /* 0x000fe40008000011 */
[----:B----4-:R-:W-:Y:S02]  /*4050*/  USHF.R.U32.HI UR41, URZ, UR49, UR41 ;  /* 0x00000031ff297299 */ /* 0x010fe40008011629 */
[----:B------:R-:W-:-:S11]  /*4060*/  UISETP.NE.AND UP2, UPT, UR4, 0x1, UPT ;  /* 0x000000010400788c */ /* 0x000fd6000bf45270 */
.L_x_84:
[C---:B------:R-:W-:Y:S02]  /*4070*/  LEA R12, R14.reuse, UR21, 0x3 ;  /* 0x000000150e0c7c11 */ /* 0x040fe4000f8e18ff */
[----:B------:R-:W-:Y:S02]  /*4080*/  SHF.L.U32 R9, R13, 0x1f, RZ ;  /* 0x0000001f0d097819 */ /* 0x000fe400000006ff */
[----:B------:R-:W-:Y:S02]  /*4090*/  LEA R10, R14, UR21, 0x4 ;  /* 0x000000150e0a7c11 */ /* 0x000fe4000f8e20ff */
[----:B--2---:R-:W2:Y:S02]  /*40a0*/  SYNCS.PHASECHK.TRANS64.TRYWAIT P0, [R12+URZ+0x80], R9 ;  /* 0x000080090c0075a7 */ /* 0x004ea400080011ff */
[----:B--2---:R-:W-:Y:S05]  /*40b0*/  @!P0 BRA `(.L_x_74) ;  /* 0x0000005c000c8947 */ /* 0x004fea0003800000 */
.L_x_156:
[----:B--2---:R-:W2:Y:S01]  /*40c0*/  LDS.128 R8, [R10+0x110] ;  /* 0x000110000a087984 */ /* 0x004ea20000000c00 */
[----:B------:R-:W-:Y:S01]  /*40d0*/  UISETP.GE.AND UP0, UPT, UR42, 0x1, UPT ;  /* 0x000000012a00788c */ /* 0x000fe2000bf06270 */
[----:B------:R-:W-:Y:S01]  /*40e0*/  @!PT LDS RZ, [RZ] ;  /* 0x00000000fffff984 */ /* 0x000fe20000000800 */
[----:B------:R-:W-:Y:S01]  /*40f0*/  @!PT LDS RZ, [RZ] ;  /* 0x00000000fffff984 */ /* 0x000fe20000000800 */
[----:B------:R-:W-:Y:S01]  /*4100*/  @!PT LDS RZ, [RZ] ;  /* 0x00000000fffff984 */ /* 0x000fe20000000800 */
[----:B------:R-:W-:Y:S01]  /*4110*/  @!PT LDS RZ, [RZ] ;  /* 0x00000000fffff984 */ /* 0x000fe20000000800 */
[----:B------:R3:W-:Y:S06]  /*4120*/  MEMBAR.ALL.CTA ;  /* 0x0000000000007992 */ /* 0x0007ec0000008000 */
[----:B---3--:R-:W3:Y:S01]  /*4130*/  FENCE.VIEW.ASYNC.S ;  /* 0x00000000000073c6 */ /* 0x008ee20000000000 */
[----:B--2---:R-:W-:Y:S11]  /*4140*/  LOP3.LUT P0, RZ, R10, 0x1, RZ, 0xc0, !PT ;  /* 0x000000010aff7812 */ /* 0x004ff6000780c0ff */
[----:B------:R-:W-:Y:S02]  /*4150*/  @!UPT UIADD3 URZ, UPT, UPT, URZ, URZ, URZ ;  /* 0x000000fffffff290 */ /* 0x000fe4000fffe0ff */
[----:B---3--:R-:W-:Y:S01]  /*4160*/  VOTEU.ANY UP1, P0 ;  /* 0x0000000000ff7886 */ /* 0x008fe20000020100 */
[----:B------:R-:W-:Y:S11]  /*4170*/  PLOP3.LUT P0, PT, PT, PT, UP1, 0x80, 0x8 ;  /* 0x000000000008781c */ /* 0x000ff60003f0f018 */
[----:B------:R-:W-:Y:S02]  /*4180*/  @!UPT UIADD3 URZ, UPT, UPT, URZ, URZ, URZ ;  /* 0x000000fffffff290 */ /* 0x000fe4000fffe0ff */
[----:B------:R-:W-:Y:S02]  /*4190*/  @P0 SHF.R.U32.HI R0, RZ, 0x10, R9 ;  /* 0x00000010ff000819 */ /* 0x000fe40000011609 */
[----:B------:R-:W-:Y:S02]  /*41a0*/  @P0 MOV R6, R8 ;  /* 0x0000000800060202 */ /* 0x000fe40000000f00 */
[----:B------:R-:W-:Y:S01]  /*41b0*/  @P0 R2UR UR4, R0 ;  /* 0x00000000000402ca */ /* 0x000fe200000e0000 */
[----:B------:R-:W-:Y:S01]  /*41c0*/  VIADD R0, R12, 0x90 ;  /* 0x000000900c007836 */ /* 0x000fe20000000000 */
[----:B------:R-:W-:Y:S02]  /*41d0*/  @P0 LOP3.LUT R8, R9, 0xffff, RZ, 0xc0, !PT ;  /* 0x0000ffff09080812 */ /* 0x000fe400078ec0ff */
[----:B------:R-:W-:Y:S02]  /*41e0*/  @P0 R2UR UR6, R6 ;  /* 0x00000000060602ca */ /* 0x000fe400000e0000 */
[----:B------:R-:W-:Y:S02]  /*41f0*/  PRMT R0, RZ, 0x654, R0 ;  /* 0x00000654ff007816 */ /* 0x000fe40000000000 */
[----:B------:R-:W-:Y:S02]  /*4200*/  @P0 R2UR UR5, R8 ;  /* 0x00000000080502ca */ /* 0x000fe400000e0000 */
[----:B------:R2:W-:Y:S03]  /*4210*/  SYNCS.ARRIVE.TRANS64.RED.A1T0 RZ, [R0+URZ], RZ ;  /* 0x000000ff00ff79a7 */ /* 0x0005e600081004ff */
[----:B------:R-:W-:Y:S04]  /*4220*/  @UP1 UMOV UR29, UR4 ;  /* 0x00000004001d1c82 */ /* 0x000fe80008000000 */
[----:B------:R-:W-:Y:S04]  /*4230*/  @UP1 UMOV UR14, UR6 ;  /* 0x00000006000e1c82 */ /* 0x000fe80008000000 */
[----:B------:R-:W-:Y:S01]  /*4240*/  @UP1 UMOV UR13, UR5 ;  /* 0x00000005000d1c82 */ /* 0x000fe20008000000 */
[----:B------:R-:W-:Y:S05]  /*4250*/  BRA.U !UP0, `(.L_x_75) ;  /* 0x0000000108a47547 */ /* 0x000fea000b800000 */
[----:B------:R-:W-:Y:S02]  /*4260*/  UIMAD.WIDE.U32 UR18, UR13, UR47, URZ ;  /* 0x0000002f0d1272a5 */ /* 0x000fe4000f8e00ff */
[----:B------:R-:W-:Y:S02]  /*4270*/  UIMAD.WIDE.U32 UR26, UR14, UR44, URZ ;  /* 0x0000002c0e1a72a5 */ /* 0x000fe4000f8e00ff */
[----:B------:R-:W-:Y:S02]  /*4280*/  USEL UR4, UR30, UR41, !UP5 ;  /* 0x000000291e047287 */ /* 0x000fe4000e800000 */
[----:B------:R-:W-:Y:S02]  /*4290*/  USEL UR7, UR31, UR43, !UP6 ;  /* 0x0000002b1f077287 */ /* 0x000fe4000f000000 */
[----:B-1----:R-:W-:Y:S02]  /*42a0*/  UIMAD.WIDE.U32 UR8, UR4, UR22, URZ ;  /* 0x00000016040872a5 */ /* 0x002fe4000f8e00ff */
[----:B------:R-:W-:Y:S01]  /*42b0*/  UIMAD.WIDE.U32 UR10, UR7, UR22, URZ ;  /* 0x00000016070a72a5 */ /* 0x000fe2000f8e00ff */
[----:B------:R-:W-:Y:S02]  /*42c0*/  UMOV UR5, UR19 ;  /* 0x0000001300057c82 */ /* 0x000fe40008000000 */
[----:B------:R-:W-:Y:S03]  /*42d0*/  USHF.R.U32.HI UR6, URZ, UR49, UR5 ;  /* 0x00000031ff067299 */ /* 0x000fe60008011605 */
[----:B------:R-:W-:Y:S01]  /*42e0*/  UMOV UR5, UR27 ;  /* 0x0000001b00057c82 */ /* 0x000fe20008000000 */
[----:B------:R-:W-:Y:S02]  /*42f0*/  USEL UR6, UR13, UR6, !UP5 ;  /* 0x000000060d067287 */ /* 0x000fe4000e800000 */
[----:B------:R-:W-:Y:S03]  /*4300*/  USHF.R.U32.HI UR12, URZ, UR45, UR5 ;  /* 0x0000002dff0c7299 */ /* 0x000fe60008011605 */
[----:B------:R-:W-:Y:S02]  /*4310*/  UMOV UR5, UR9 ;  /* 0x0000000900057c82 */ /* 0x000fe40008000000 */
[----:B------:R-:W-:Y:S03]  /*4320*/  @UP4 USHF.R.U32.HI UR4, URZ, UR23, UR5 ;  /* 0x00000017ff044299 */ /* 0x000fe60008011605 */
[----:B------:R-:W-:Y:S01]  /*4330*/  UMOV UR5, UR11 ;  /* 0x0000000b00057c82 */ /* 0x000fe20008000000 */
[----:B------:R-:W-:Y:S02]  /*4340*/  UIMAD UR4, UR42, UR4, URZ ;  /* 0x000000042a0472a4 */ /* 0x000fe4000f8e02ff */
[----:B------:R-:W-:Y:S02]  /*4350*/  @UP4 USHF.R.U32.HI UR7, URZ, UR23, UR5 ;  /* 0x00000017ff074299 */ /* 0x000fe40008011605 */
[----:B------:R-:W-:Y:S02]  /*4360*/  UIMAD.WIDE.U32 UR10, UR6, UR22, URZ ;  /* 0x00000016060a72a5 */ /* 0x000fe4000f8e00ff */
[----:B------:R-:W-:Y:S02]  /*4370*/  USEL UR5, UR14, UR12, !UP6 ;  /* 0x0000000c0e057287 */ /* 0x000fe4000f000000 */
[----:B------:R-:W-:Y:S02]  /*4380*/  UIMAD UR8, UR42, UR7, URZ ;  /* 0x000000072a0872a4 */ /* 0x000fe4000f8e02ff */
[----:B------:R-:W-:Y:S03]  /*4390*/  UISETP.GE.AND UP0, UPT, UR6, UR4, UPT ;  /* 0x000000040600728c */ /* 0x000fe6000bf06270 */
[----:B------:R-:W-:Y:S01]  /*43a0*/  UMOV UR4, UR11 ;  /* 0x0000000b00047c82 */ /* 0x000fe20008000000 */
[----:B------:R-:W-:Y:S02]  /*43b0*/  UISETP.GE.OR UP0, UPT, UR5, UR8, UP0 ;  /* 0x000000080500728c */ /* 0x000fe40008706670 */
[----:B------:R-:W-:Y:S02]  /*43c0*/  USHF.R.U32.HI UR4, URZ, UR23, UR4 ;  /* 0x00000017ff047299 */ /* 0x000fe40008011604 */
[----:B------:R-:W-:Y:S02]  /*43d0*/  UIMAD.WIDE.U32 UR8, UR5, UR22, URZ ;  /* 0x00000016050872a5 */ /* 0x000fe4000f8e00ff */
[----:B------:R-:W-:Y:S04]  /*43e0*/  USEL UR10, UR6, UR4, !UP4 ;  /* 0x00000004060a7287 */ /* 0x000fe8000e000000 */
[----:B------:R-:W-:Y:S01]  /*43f0*/  UIADD3 UR11, UPT, UPT, -UR10, URZ, URZ ;  /* 0x000000ff0a0b7290 */ /* 0x000fe2000fffe1ff */
[----:B------:R-:W-:Y:S02]  /*4400*/  @!UP0 UMOV UR4, UR9 ;  /* 0x0000000900048c82 */ /* 0x000fe40008000000 */
[----:B------:R-:W-:Y:S02]  /*4410*/  @!UP0 USHF.R.U32.HI UR4, URZ, UR23, UR4 ;  /* 0x00000017ff048299 */ /* 0x000fe40008011604 */
[----:B------:R-:W-:Y:S02]  /*4420*/  UIMAD UR8, UR42, UR11, UR6 ;  /* 0x0000000b2a0872a4 */ /* 0x000fe4000f8e0206 */
[----:B------:R-:W-:Y:S04]  /*4430*/  @!UP0 USEL UR4, UR5, UR4, !UP4 ;  /* 0x0000000405048287 */ /* 0x000fe8000e000000 */
[----:B------:R-:W-:Y:S02]  /*4440*/  @!UP0 UIMAD UR8, UR7, UR8, UR4 ;  /* 0x00000008070882a4 */ /* 0x000fe4000f8e0204 */
[----:B------:R-:W-:Y:S02]  /*4450*/  @!UP0 UIADD3 UR9, UPT, UPT, UR10, -UR4, URZ ;  /* 0x800000040a098290 */ /* 0x000fe4000fffe0ff */
[----:B------:R-:W-:Y:S02]  /*4460*/  UIADD3 UR4, UPT, UPT, -UR5, URZ, URZ ;  /* 0x000000ff05047290 */ /* 0x000fe4000fffe1ff */
[----:B------:R-:W-:Y:S02]  /*4470*/  UIADD3 UR7, UPT, UPT, -UR6, URZ, URZ ;  /* 0x000000ff06077290 */ /* 0x000fe4000fffe1ff */
[----:B------:R-:W-:Y:S02]  /*4480*/  @!UP0 UIMAD UR6, UR9, UR42, UR5 ;  /* 0x0000002a090682a4 */ /* 0x000fe4000f8e0205 */
[----:B------:R-:W-:Y:S02]  /*4490*/  UIMAD UR14, UR15, UR4, UR14 ;  /* 0x000000040f0e72a4 */ /* 0x000fe4000f8e020e */
[----:B------:R-:W-:Y:S01]  /*44a0*/  UIMAD UR13, UR46, UR7, UR13 ;  /* 0x000000072e0d72a4 */ /* 0x000fe2000f8e020d */
[----:B------:R-:W-:Y:S02]  /*44b0*/  @!UP0 UMOV UR5, UR8 ;  /* 0x0000000800058c82 */ /* 0x000fe40008000000 */
[----:B------:R-:W-:Y:S02]  /*44c0*/  UIMAD UR14, UR5, UR15, UR14 ;  /* 0x0000000f050e72a4 */ /* 0x000fe4000f8e020e */
[----:B------:R-:W-:Y:S11]  /*44d0*/  UIMAD UR13, UR6, UR46, UR13 ;  /* 0x0000002e060d72a4 */ /* 0x000ff6000f8e020d */
[----:B------:R-:W-:Y:S01]  /*44e0*/  @!UPT UIADD3 URZ, UPT, UPT, URZ, URZ, URZ ;  /* 0x000000fffffff290 */ /* 0x000fe2000fffe0ff */
.L_x_75:
[----:B------:R-:W3:Y:S01]  /*44f0*/  @!UP2 LDCU.128 UR8, c[0x0][0xb10] ;  /* 0x00016200ff08a7ac */ /* 0x000ee20008000c00 */
[C---:B------:R-:W-:Y:S02]  /*4500*/  ISETP.NE.U32.AND P1, PT, R4.reuse, RZ, PT ;  /* 0x000000ff0400720c */ /* 0x040fe40003f25070 */
[----:B------:R-:W-:Y:S02]  /*4510*/  ISETP.NE.U32.AND P0, PT, R4, RZ, PT ;  /* 0x000000ff0400720c */ /* 0x000fe40003f05070 */
[C---:B------:R-:W-:Y:S02]  /*4520*/  ISETP.NE.AND.EX P1, PT, R5.reuse, RZ, PT, P1 ;  /* 0x000000ff0500720c */ /* 0x040fe40003f25310 */
[----:B------:R-:W-:Y:S01]  /*4530*/  ISETP.NE.AND.EX P0, PT, R5, RZ, PT, P0 ;  /* 0x000000ff0500720c */ /* 0x000fe20003f05300 */
[----:B------:R-:W4:Y:S01]  /*4540*/  @!UP2 LDCU UR5, c[0x0][0xb0c] ;  /* 0x00016180ff05a7ac */ /* 0x000f220008000800 */
[----:B------:R-:W-:Y:S01]  /*4550*/  SHF.L.U32 R9, R15, 0x1f, RZ ;  /* 0x0000001f0f097819 */ /* 0x000fe200000006ff */
[----:B------:R-:W-:Y:S02]  /*4560*/  USHF.L.U32 UR35, UR16, 0x6, URZ ;  /* 0x0000000610237899 */ /* 0x000fe400080006ff */
[----:B------:R-:W-:Y:S02]  /*4570*/  USHF.L.U32 UR34, UR20, 0x8, URZ ;  /* 0x0000000814227899 */ /* 0x000fe400080006ff */
[----:B---3--:R-:W-:Y:S07]  /*4580*/  UIMAD.WIDE.U32 UR6, UR14, UR8, URZ ;  /* 0x000000080e0672a5 */ /* 0x008fee000f8e00ff */
[----:B------:R-:W-:Y:S01]  /*4590*/  @!UP2 UMOV UR4, UR7 ;  /* 0x000000070004ac82 */ /* 0x000fe20008000000 */
[----:B----4-:R-:W-:Y:S02]  /*45a0*/  @!UP2 UISETP.NE.AND UP0, UPT, UR5, 0x1, UPT ;  /* 0x000000010500a88c */ /* 0x010fe4000bf05270 */
[----:B------:R-:W-:Y:S02]  /*45b0*/  @!UP2 USHF.R.U32.HI UR4, URZ, UR9, UR4 ;  /* 0x00000009ff04a299 */ /* 0x000fe40008011604 */
[----:B------:R-:W-:Y:S02]  /*45c0*/  UIMAD.WIDE.U32 UR6, UR13, UR11, URZ ;  /* 0x0000000b0d0672a5 */ /* 0x000fe4000f8e00ff */
[----:B------:R-:W-:Y:S02]  /*45d0*/  @!UP2 USEL UR8, UR14, UR4, !UP0 ;  /* 0x000000040e08a287 */ /* 0x000fe4000c000000 */
[----:B------:R-:W-:Y:S03]  /*45e0*/  @!UP2 UISETP.NE.AND UP0, UPT, UR10, 0x1, UPT ;  /* 0x000000010a00a88c */ /* 0x000fe6000bf05270 */
[----:B------:R-:W-:Y:S02]  /*45f0*/  @!UP2 UMOV UR6, UR7 ;  /* 0x000000070006ac82 */ /* 0x000fe40008000000 */
[----:B------:R-:W3:Y:S02]  /*4600*/  @!UP2 LDCU UR4, c[0x0][0xb20] ;  /* 0x00016400ff04a7ac */ /* 0x000ee40008000800 */
[----:B---3--:R-:W-:Y:S04]  /*4610*/  @!UP2 USHF.R.U32.HI UR6, URZ, UR4, UR6 ;  /* 0x00000004ff06a299 */ /* 0x008fe80008011606 */
[----:B------:R-:W-:Y:S04]  /*4620*/  @!UP2 USEL UR6, UR13, UR6, !UP0 ;  /* 0x000000060d06a287 */ /* 0x000fe8000c000000 */
[----:B------:R-:W-:Y:S02]  /*4630*/  @!UP2 UIADD3 UR4, UPT, UPT, -UR8, UR6, URZ ;  /* 0x000000060804a290 */ /* 0x000fe4000fffe1ff */
[----:B------:R-:W-:Y:S02]  /*4640*/  @!UP2 UIADD3 UR6, UPT, UPT, UR8, -UR6, URZ ;  /* 0x800000060806a290 */ /* 0x000fe4000fffe0ff */
[----:B------:R-:W-:Y:S02]  /*4650*/  @!UP2 UIMAD UR14, UR4, UR5, UR14 ;  /* 0x00000005040ea2a4 */ /* 0x000fe4000f8e020e */
[----:B------:R-:W-:Y:S01]  /*4660*/  @!UP2 UIMAD UR13, UR6, UR10, UR13 ;  /* 0x0000000a060da2a4 */ /* 0x000fe2000f8e020d */
[----:B------:R-:W-:Y:S11]  /*4670*/  BRA.U UP3, `(.L_x_76) ;  /* 0x0000000103107547 */ /* 0x000ff6000b800000 */
[----:B--2---:R-:W-:Y:S04]  /*4680*/  MOV R0, UR48 ;  /* 0x0000003000007c02 */ /* 0x004fe80008000f00 */
[----:B------:R-:W-:Y:S04]  /*4690*/  SHF.L.U32 R11, R0, 0x1f, RZ ;  /* 0x0000001f000b7819 */ /* 0x000fe800000006ff */
[----:B------:R-:W2:Y:S02]  /*46a0*/  SYNCS.PHASECHK.TRANS64.TRYWAIT P2, [UR21+0x78], R11 ;  /* 0x0000780bff0075a7 */ /* 0x000ea40008041115 */
[----:B--2---:R-:W-:Y:S05]  /*46b0*/  @!P2 BRA `(.L_x_77) ;  /* 0x0000005400a0a947 */ /* 0x004fea0003800000 */
.L_x_76:
[----:B------:R-:W-:Y:S05]  /*46c0*/  @!P1 BRA `(.L_x_78) ;  /* 0x0000000000309947 */ /* 0x000fea0003800000 */
[----:B------:R-:W-:Y:S01]  /*46d0*/  ISETP.NE.U32.AND P1, PT, R2, RZ, PT ;  /* 0x000000ff0200720c */ /* 0x000fe20003f25070 */
[----:B------:R-:W3:Y:S01]  /*46e0*/  LDCU.64 UR4, c[0x0][0x358] ;  /* 0x00006b00ff0477ac */ /* 0x000ee20008000a00 */
[----:B------:R-:W-:Y:S02]  /*46f0*/  IMAD.MOV.U32 R85, RZ, RZ, 0x1 ;  /* 0x00000001ff557424 */ /* 0x000fe400078e00ff */
[----:B------:R-:W-:Y:S11]  /*4700*/  ISETP.NE.AND.EX P1, PT, R3, RZ, PT, P1 ;  /* 0x000000ff0300720c */ /* 0x000ff60003f25310 */
[----:B------:R-:W-:Y:S02]  /*4710*/  @!UPT UIADD3 URZ, UPT, UPT, URZ, URZ, URZ ;  /* 0x000000fffffff290 */ /* 0x000fe4000fffe0ff */
[----:B--2---:R-:W2:Y:S01]  /*4720*/  @P1 LDC.64 R10, c[0x0][0x888] ;  /* 0x00022200ff0a1b82 */ /* 0x004ea20000000a00 */
[----:B------:R-:W-:Y:S04]  /*4730*/  @P1 IMAD R0, R4, UR36, RZ ;  /* 0x0000002404001c24 */ /* 0x000fe8000f8e02ff */
[----:B--2---:R-:W-:Y:S04]  /*4740*/  @P1 IMAD.WIDE R10, R0, 0x4, R10 ;  /* 0x00000004000a1825 */ /* 0x004fe800078e020a */
[----:B------:R-:W-:Y:S01]  /*4750*/  HFMA2 R0, -RZ, RZ, 0, 5.9604644775390625e-08 ;  /* 0x00000001ff007431 */ /* 0x000fe200000001ff */
[----:B---3-5:R3:W5:Y:S04]  /*4760*/  @P1 LDG.E R41, desc[UR4][R10.64] ;  /* 0x000000040a291981 */ /* 0x028768000c1e1900 */
[----:B------:R-:W-:Y:S01]  /*4770*/  @!P1 PRMT R85, R0, 0x7610, R85 ;  /* 0x0000761000559816 */ /* 0x000fe20000000055 */
[----:B---3--:R-:W4:Y:S06]  /*4780*/  @!P1 LDC R41, c[0x0][0x880] ;  /* 0x00022000ff299b82 */ /* 0x008f2c0000000800 */
.L_x_78:
[----:B----45:R-:W-:Y:S01]  /*4790*/  @!P0 FSETP.EQ.AND P1, PT, R41, RZ, PT ;  /* 0x000000ff2900820b */ /* 0x030fe20003f22000 */
[----:B------:R-:W-:Y:S01]  /*47a0*/  @!UPT UIADD3 URZ, UPT, UPT, URZ, URZ, URZ ;  /* 0x000000fffffff290 */ /* 0x000fe2000fffe0ff */
[----:B------:R-:W-:Y:S11]  /*47b0*/  @!P0 BRA `(.L_x_79) ;  /* 0x0000000000188947 */ /* 0x000ff60003800000 */
[----:B------:R-:W-:Y:S02]  /*47c0*/  LOP3.LUT P0, RZ, R85, 0xff, RZ, 0xc0, !PT ;  /* 0x000000ff55ff7812 */ /* 0x000fe4000780c0ff */
[----:B------:R-:W-:Y:S04]  /*47d0*/  ISETP.NE.U32.AND P1, PT, R2, RZ, PT ;  /* 0x000000ff0200720c */ /* 0x000fe80003f25070 */
[----:B------:R-:W-:Y:S04]  /*47e0*/  ISETP.NE.AND.EX P1, PT, R3, RZ, PT, P1 ;  /* 0x000000ff0300720c */ /* 0x000fe80003f25310 */
[----:B------:R-:W-:Y:S03]  /*47f0*/  PLOP3.LUT P1, PT, P1, PT, PT, 0x8, 0x80 ;  /* 0x000000000080781c */ /* 0x000fe60000f2e170 */
[----:B------:R-:W-:Y:S11]  /*4800*/  @P0 FSETP.EQ.AND P1, PT, R41, RZ, PT ;  /* 0x000000ff2900020b */ /* 0x000ff60003f22000 */
[----:B------:R-:W-:Y:S02]  /*4810*/  @!UPT UIADD3 URZ, UPT, UPT, URZ, URZ, URZ ;  /* 0x000000fffffff290 */ /* 0x000fe4000fffe0ff */
.L_x_79:
[----:B------:R-:W3:Y:S01]  /*4820*/  SYNCS.PHASECHK.TRANS64.TRYWAIT P2, [UR21+0x50], R9 ;  /* 0x00005009ff0075a7 */ /* 0x000ee20008041115 */
[----:B------:R-:W-:Y:S04]  /*4830*/  ELECT P0, URZ, PT ;  /* 0x0000000000ff782f */ /* 0x000fe80003800000 */
[----:B------:R-:W-:Y:S11]  /*4840*/  PLOP3.LUT P1, PT, P1, P0, PT, 0xf2, 0x2f ;  /* 0x00000000002f781c */ /* 0x000ff60000f21e72 */
[----:B------:R-:W-:Y:S02]  /*4850*/  @!UPT UIADD3 URZ, UPT, UPT, URZ, URZ, URZ ;  /* 0x000000fffffff290 */ /* 0x000fe4000fffe0ff */
[----:B------:R-:W-:Y:S05]  /*4860*/  @!P1 IADD3 R8, P0, PT, R16, 0x580, RZ ;  /* 0x0000058010089810 */ /* 0x000fea0007f1e0ff */
[----:B------:R-:W-:Y:S01]  /*4870*/  @!P1 IMAD.X R6, RZ, RZ, R17, P0 ;  /* 0x000000ffff069224 */ /* 0x000fe200000e0611 */
[----:B---3--:R-:W-:Y:S07]  /*4880*/  @!P2 BRA `(.L_x_80) ;  /* 0x000000540044a947 */ /* 0x008fee0003800000 */
.L_x_159:
[----:B------:R-:W-:Y:S01]  /*4890*/  @!P1 R2UR UR5, R8 ;  /* 0x00000000080592ca */ /* 0x000fe200000e0000 */
[----:B------:R-:W-:Y:S01]  /*48a0*/  VOTEU.ALL UP0, P1 ;  /* 0x0000000000ff7886 */ /* 0x000fe20000800000 */
[----:B------:R-:W-:Y:S01]  /*48b0*/  @!P1 R2UR UR4, R6 ;  /* 0x00000000060492ca */ /* 0x000fe200000e0000 */
[----:B--2---:R-:W-:Y:S01]  /*48c0*/  @!P1 IMAD.MOV.U32 R0, RZ, RZ, 0x1000 ;  /* 0x00001000ff009424 */ /* 0x004fe200078e00ff */
[----:B------:R-:W-:Y:S01]  /*48d0*/  UMOV UR6, 0x0 ;  /* 0x0000000000067882 */ /* 0x000fe20000000000 */
[----:B------:R-:W-:Y:S01]  /*48e0*/  UMOV UR7, 0x10000000 ;  /* 0x1000000000077882 */ /* 0x000fe20000000000 */
[----:B------:R-:W-:Y:S01]  /*48f0*/  @!UP0 UIADD3 UR32, UPT, UPT, UR21, 0x200, URZ ;  /* 0x0000020015208890 */ /* 0x000fe2000fffe0ff */
[----:B------:R-:W-:Y:S01]  /*4900*/  @!P1 IADD3 R8, P0, PT, R16, 0x580, RZ ;  /* 0x0000058010089810 */ /* 0x000fe20007f1e0ff */
[----:B------:R-:W-:Y:S04]  /*4910*/  VOTEU.ALL UP0, P1 ;  /* 0x0000000000ff7886 */ /* 0x000fe80000800000 */
[----:B------:R-:W-:Y:S02]  /*4920*/  @!P1 IMAD.X R6, RZ, RZ, R17, P0 ;  /* 0x000000ffff069224 */ /* 0x000fe400000e0611 */
[----:B------:R-:W-:Y:S02]  /*4930*/  IMAD.U32 R10, RZ, RZ, UR5 ;  /* 0x00000005ff0a7e24 */ /* 0x000fe4000f8e00ff */
[----:B------:R-:W-:Y:S03]  /*4940*/  IMAD.U32 R11, RZ, RZ, UR4 ;  /* 0x00000004ff0b7e24 */ /* 0x000fe6000f8e00ff */
[----:B------:R-:W-:Y:S02]  /*4950*/  @!P1 R2UR UR4, R10 ;  /* 0x000000000a0492ca */ /* 0x000fe400000e0000 */
[----:B------:R-:W-:Y:S11]  /*4960*/  @!P1 R2UR UR5, R11 ;  /* 0x000000000b0592ca */ /* 0x000ff600000e0000 */
[----:B------:R-:W-:Y:S02]  /*4970*/  @!UPT UIADD3 URZ, UPT, UPT, URZ, URZ, URZ ;  /* 0x000000fffffff290 */ /* 0x000fe4000fffe0ff */
[----:B------:R2:W-:Y:S01]  /*4980*/  @!UP0 UTMALDG.3D [UR32], [UR4], desc[UR6] ;  /* 0x00000620040085b4 */ /* 0x0005e20008011000 */
[----:B------:R2:W-:Y:S01]  /*4990*/  @!P1 SYNCS.ARRIVE.TRANS64.RED.A0TR RZ, [UR21+0x30], R0 ;  /* 0x00003000ffff99a7 */ /* 0x0005e20008300415 */
[----:B------:R-:W-:Y:S01]  /*49a0*/  SYNCS.ARRIVE.TRANS64.RED.A1T0 RZ, [UR40], RZ ;  /* 0x000000ffffff79a7 */ /* 0x000fe20008100428 */
[----:B------:R-:W3:Y:S02]  /*49b0*/  SYNCS.PHASECHK.TRANS64.TRYWAIT P2, [UR21+0x58], R9 ;  /* 0x00005809ff0075a7 */ /* 0x000ee40008041115 */
[----:B--23--:R-:W-:Y:S05]  /*49c0*/  @!P2 BRA `(.L_x_81) ;  /* 0x00000054000ca947 */ /* 0x00cfea0003800000 */
.L_x_161:
        /* <DEDUP_REMOVED lines=8> */
[----:B------:R-:W-:Y:S01]  /*4a50*/  @!UP0 UIADD3 UR24, UPT, UPT, UR21, 0x1200, URZ ;  /* 0x0000120015188890 */ /* 0x000fe2000fffe0ff */
[----:B------:R-:W-:Y:S01]  /*4a60*/  VOTEU.ALL UP0, P1 ;  /* 0x0000000000ff7886 */ /* 0x000fe20000800000 */
[----:B------:R-:W-:Y:S01]  /*4a70*/  UMOV UR27, UR35 ;  /* 0x00000023001b7c82 */ /* 0x000fe20008000000 */
[----:B------:R-:W-:Y:S02]  /*4a80*/  UMOV UR28, UR36 ;  /* 0x00000024001c7c82 */ /* 0x000fe40008000000 */
[----:B------:R-:W-:Y:S02]  /*4a90*/  IMAD.U32 R10, RZ, RZ, UR5 ;  /* 0x00000005ff0a7e24 */ /* 0x000fe4000f8e00ff */
[----:B------:R-:W-:Y:S02]  /*4aa0*/  IMAD.U32 R11, RZ, RZ, UR4 ;  /* 0x00000004ff0b7e24 */ /* 0x000fe4000f8e00ff */
[----:B------:R-:W-:Y:S01]  /*4ab0*/  @!P1 IMAD.X R6, RZ, RZ, R17, P0 ;  /* 0x000000ffff069224 */ /* 0x000fe200000e0611 */
        /* <DEDUP_REMOVED lines=8> */
.L_x_163:
[----:B------:R-:W-:Y:S01]  /*4b40*/  @!P1 R2UR UR5, R8 ;  /* 0x00000000080592ca */ /* 0x000fe200000e0000 */
[----:B------:R-:W-:Y:S01]  /*4b50*/  VOTEU.ALL UP0, P1 ;  /* 0x0000000000ff7886 */ /* 0x000fe20000800000 */
[----:B------:R-:W-:Y:S01]  /*4b60*/  @!P1 R2UR UR4, R6 ;  /* 0x00000000060492ca */ /* 0x000fe200000e0000 */
[----:B--2---:R-:W-:Y:S01]  /*4b70*/  @!P1 IMAD.MOV.U32 R0, RZ, RZ, 0x1000 ;  /* 0x00001000ff009424 */ /* 0x004fe200078e00ff */
[----:B------:R-:W-:Y:S01]  /*4b80*/  UMOV UR6, 0x0 ;  /* 0x0000000000067882 */ /* 0x000fe20000000000 */
[----:B------:R-:W-:Y:S01]  /*4b90*/  UMOV UR7, 0x10000000 ;  /* 0x1000000000077882 */ /* 0x000fe20000000000 */
[----:B------:R-:W-:Y:S01]  /*4ba0*/  @!UP0 UIADD3 UR18, UPT, UPT, UR34, 0x80, URZ ;  /* 0x0000008022128890 */ /* 0x000fe2000fffe0ff */
[----:B------:R-:W-:Y:S01]  /*4bb0*/  VIADD R14, R14, 0x1 ;  /* 0x000000010e0e7836 */ /* 0x000fe20000000000 */
[----:B------:R-:W-:Y:S01]  /*4bc0*/  @!UP0 UIADD3 UR16, UPT, UPT, UR21, 0x2200, URZ ;  /* 0x0000220015108890 */ /* 0x000fe2000fffe0ff */
[----:B------:R-:W-:Y:S01]  /*4bd0*/  VOTEU.ALL UP0, P1 ;  /* 0x0000000000ff7886 */ /* 0x000fe20000800000 */
[----:B------:R-:W-:Y:S01]  /*4be0*/  UMOV UR19, UR35 ;  /* 0x0000002300137c82 */ /* 0x000fe20008000000 */
[----:B------:R-:W-:Y:S02]  /*4bf0*/  UMOV UR20, UR36 ;  /* 0x0000002400147c82 */ /* 0x000fe40008000000 */
        /* <DEDUP_REMOVED lines=10> */
.L_x_165:
[----:B------:R-:W-:Y:S01]  /*4ca0*/  @!P1 IADD3 R6, P0, PT, R16, 0x580, RZ ;  /* 0x0000058010069810 */ /* 0x000fe20007f1e0ff */
[----:B------:R-:W-:Y:S01]  /*4cb0*/  VOTEU.ALL UP0, P1 ;  /* 0x0000000000ff7886 */ /* 0x000fe20000800000 */
[----:B------:R-:W-:Y:S01]  /*4cc0*/  UMOV UR6, 0x0 ;  /* 0x0000000000067882 */ /* 0x000fe20000000000 */
[----:B------:R-:W-:Y:S01]  /*4cd0*/  UMOV UR7, 0x10000000 ;  /* 0x1000000000077882 */ /* 0x000fe20000000000 */
[----:B------:R-:W-:Y:S01]  /*4ce0*/  @!P1 R2UR UR5, R6 ;  /* 0x00000000060592ca */ /* 0x000fe200000e0000 */
[----:B--2---:R-:W-:Y:S01]  /*4cf0*/  @!P1 IMAD.X R0, RZ, RZ, R17, P0 ;  /* 0x000000ffff009224 */ /* 0x004fe200000e0611 */
[----:B------:R-:W-:Y:S01]  /*4d00*/  @!UP0 UIADD3 UR10, UPT, UPT, UR34, 0xc0, URZ ;  /* 0x000000c0220a8890 */ /* 0x000fe2000fffe0ff */
[----:B------:R-:W-:Y:S01]  /*4d10*/  R2UR UR16, R87 ;  /* 0x00000000571072ca */ /* 0x000fe200000e0000 */
[----:B------:R-:W-:Y:S01]  /*4d20*/  @!UP0 UIADD3 UR8, UPT, UPT, UR21, 0x3200, URZ ;  /* 0x0000320015088890 */ /* 0x000fe2000fffe0ff */
[----:B------:R-:W-:Y:S01]  /*4d30*/  ISETP.NE.AND P0, PT, R14, 0x2, PT ;  /* 0x000000020e00780c */ /* 0x000fe20003f05270 */
[----:B------:R-:W-:Y:S01]  /*4d40*/  @!UP0 UIADD3 UR9, UPT, UPT, UR21, 0x48, URZ ;  /* 0x0000004815098890 */ /* 0x000fe2000fffe0ff */
[----:B------:R-:W-:Y:S01]  /*4d50*/  @!P1 R2UR UR4, R0 ;  /* 0x00000000000492ca */ /* 0x000fe200000e0000 */
[----:B------:R-:W-:Y:S01]  /*4d60*/  VOTEU.ALL UP0, P1 ;  /* 0x0000000000ff7886 */ /* 0x000fe20000800000 */
[----:B------:R-:W-:Y:S01]  /*4d70*/  UMOV UR11, UR35 ;  /* 0x00000023000b7c82 */ /* 0x000fe20008000000 */
[----:B------:R-:W-:Y:S01]  /*4d80*/  UMOV UR12, UR36 ;  /* 0x00000024000c7c82 */ /* 0x000fe20008000000 */
[----:B------:R-:W-:Y:S01]  /*4d90*/  SEL R0, RZ, 0x1, P0 ;  /* 0x00000001ff007807 */ /* 0x000fe20000000000 */
[----:B------:R-:W-:Y:S01]  /*4da0*/  UPLOP3.LUT UP3, UPT, UPT, UPT, UPT, 0x80, 0x8 ;  /* 0x000000000008789c */ /* 0x000fe20003f6f070 */
[----:B------:R-:W-:Y:S01]  /*4db0*/  IMAD.U32 R8, RZ, RZ, UR5 ;  /* 0x00000005ff087e24 */ /* 0x000fe2000f8e00ff */
[----:B------:R-:W-:Y:S01]  /*4dc0*/  LOP3.LUT R15, R15, 0x1, RZ, 0x3c, !PT ;  /* 0x000000010f0f7812 */ /* 0x000fe200078e3cff */
[----:B------:R-:W-:Y:S01]  /*4dd0*/  UMOV UR36, UR29 ;  /* 0x0000001d00247c82 */ /* 0x000fe20008000000 */
[----:B------:R-:W-:Y:S01]  /*4de0*/  LOP3.LUT R13, R13, R0, RZ, 0x3c, !PT ;  /* 0x000000000d0d7212 */ /* 0x000fe200078e3cff */
[----:B------:R-:W-:Y:S01]  /*4df0*/  UIADD3 UR20, UPT, UPT, UR13, UR16, URZ ;  /* 0x000000100d147290 */ /* 0x000fe2000fffe0ff */
[----:B------:R-:W-:Y:S01]  /*4e00*/  SEL R14, R14, RZ, P0 ;  /* 0x000000ff0e0e7207 */ /* 0x000fe20000000000 */
[----:B------:R-:W-:Y:S01]  /*4e10*/  UIADD3 UR16, UPT, UPT, UR14, UR59, URZ ;  /* 0x0000003b0e107290 */ /* 0x000fe2000fffe0ff */
[----:B------:R-:W-:Y:S01]  /*4e20*/  IMAD.U32 R9, RZ, RZ, UR4 ;  /* 0x00000004ff097e24 */ /* 0x000fe2000f8e00ff */
[----:B------:R-:W-:Y:S04]  /*4e30*/  @!P1 R2UR UR4, R8 ;  /* 0x00000000080492ca */ /* 0x000fe800000e0000 */
[----:B------:R-:W-:Y:S11]  /*4e40*/  @!P1 R2UR UR5, R9 ;  /* 0x00000000090592ca */ /* 0x000ff600000e0000 */
[----:B------:R-:W-:Y:S02]  /*4e50*/  @!UPT UIADD3 URZ, UPT, UPT, URZ, URZ, URZ ;  /* 0x000000fffffff290 */ /* 0x000fe4000fffe0ff */
[----:B------:R2:W-:Y:S01]  /*4e60*/  @!UP0 UTMALDG.3D [UR8], [UR4], desc[UR6] ;  /* 0x00000608040085b4 */ /* 0x0005e20008011000 */
[----:B------:R2:W-:Y:S01]  /*4e70*/  @!P1 SYNCS.ARRIVE.TRANS64.RED.A0TR RZ, [UR21+0x48], R7 ;  /* 0x00004807ffff99a7 */ /* 0x0005e20008300415 */
[----:B------:R-:W-:Y:S01]  /*4e80*/  SYNCS.ARRIVE.TRANS64.RED.A1T0 RZ, [UR37], RZ ;  /* 0x000000ffffff79a7 */ /* 0x000fe20008100425 */
[----:B------:R-:W-:Y:S05]  /*4e90*/  BRA.U UP1, `(.L_x_84) ;  /* 0xfffffff101747547 */ /* 0x000fea000b83ffff */
[----:B------:R-:W-:-:S04]  /*4ea0*/  SHF.L.U32 R3, R15, 0x1f, RZ ;  /* 0x0000001f0f037819 */ /* 0x000fc800000006ff */
[----:B------:R-:W3:Y:S02]  /*4eb0*/  SYNCS.PHASECHK.TRANS64.TRYWAIT P0, [UR21+0x50], R3 ;  /* 0x00005003ff0075a7 */ /* 0x000ee40008001115 */
[----:B---3--:R-:W-:Y:S05]  /*4ec0*/  @!P0 BRA `(.L_x_85) ;  /* 0x0000005000148947 */ /* 0x008fea0003800000 */
.L_x_167:
[----:B------:R-:W4:Y:S02]  /*4ed0*/  SYNCS.PHASECHK.TRANS64.TRYWAIT P0, [UR21+0x58], R3 ;  /* 0x00005803ff0075a7 */ /* 0x000f240008001115 */
[----:B----4-:R-:W-:Y:S05]  /*4ee0*/  @!P0 BRA `(.L_x_86) ;  /* 0x0000005000248947 */ /* 0x010fea0003800000 */
.L_x_169:
[----:B------:R-:W4:Y:S02]  /*4ef0*/  SYNCS.PHASECHK.TRANS64.TRYWAIT P0, [UR21+0x60], R3 ;  /* 0x00006003ff0075a7 */ /* 0x000f240008001115 */
[----:B----4-:R-:W-:Y:S05]  /*4f00*/  @!P0 BRA `(.L_x_87) ;  /* 0x0000005000348947 */ /* 0x010fea0003800000 */
.L_x_171:
[----:B---3--:R-:W-:-:S07]  /*4f10*/  MOV R0, UR21 ;  /* 0x0000001500007c02 */ /* 0x008fce0008000f00 */
.L_x_88:
[----:B---3--:R-:W-:-:S04]  /*4f20*/  SHF.L.U32 R3, R15, 0x1f, RZ ;  /* 0x0000001f0f037819 */ /* 0x008fc800000006ff */
[----:B------:R3:W4:Y:S03]  /*4f30*/  SYNCS.PHASECHK.TRANS64.TRYWAIT P0, [R0+URZ+0x68], R3 ;  /* 0x00006803000075a7 */ /* 0x00072600080011ff */
[----:B----4-:R-:W-:Y:S05]  /*4f40*/  @!P0 NANOSLEEP.SYNCS 0x989680 ;  /* 0x009896800000895d */ /* 0x010fea0003900000 */
[----:B------:R-:W4:Y:S02]  /*4f50*/  @!P0 SYNCS.PHASECHK.TRANS64 P0, [R0+URZ+0x68], R3 ;  /* 0x00006803000085a7 */ /* 0x000f2400080010ff */
[----:B-12-4-:R-:W-:Y:S05]  /*4f60*/  @P0 EXIT ;  /* 0x000000000000094d */ /* 0x016fea0003800000 */
[----:B------:R-:W-:Y:S05]  /*4f70*/  BRA `(.L_x_88) ;  /* 0xfffffffc00e87947 */ /* 0x000fea000383ffff */
.L_x_73:
[----:B------:R-:W-:-:S06]  /*4f80*/  UISETP.GE.AND UP0, UPT, UR17, 0x4, UPT ;  /* 0x000000041100788c */ /* 0x000fcc000bf06270 */
[----:B------:R-:W-:-:S13]  /*4f90*/  PLOP3.LUT P0, PT, PT, PT, UP0, 0x80, 0x8 ;  /* 0x000000000008781c */ /* 0x000fda0003f0f008 */
[----:B-1----:R-:W-:Y:S05]  /*4fa0*/  @!P0 EXIT ;  /* 0x000000000000894d */ /* 0x002fea0003800000 */
[----:B------:R-:W1:Y:S08]  /*4fb0*/  S2UR UR4, SR_CgaCtaId ;  /* 0x00000000000479c3 */ /* 0x000e700000008800 */
[----:B------:R-:W-:Y:S01]  /*4fc0*/  BAR.SYNC.DEFER_BLOCKING 0x6, 0xa0 ;  /* 0x0182800000007b1d */ /* 0x000fe20000010000 */
[C---:B------:R-:W-:Y:S01]  /*4fd0*/  IMAD.SHL.U32 R7, R95.reuse, 0x40, RZ ;  /* 0x000000405f077824 */ /* 0x040fe200078e00ff */
[C---:B------:R-:W-:Y:S01]  /*4fe0*/  LOP3.LUT R97, R95.reuse, 0x60, RZ, 0xc0, !PT ;  /* 0x000000605f617812 */ /* 0x040fe200078ec0ff */
[----:B------:R-:W-:-:S02]  /*4ff0*/  IMAD.SHL.U32 R4, R95, 0x20, RZ ;  /* 0x000000205f047824 */ /* 0x000fc400078e00ff */
[----:B------:R-:W-:Y:S02]  /*5000*/  HFMA2 R36, -RZ, RZ, 0, 0 ;  /* 0x00000000ff247431 */ /* 0x000fe400000001ff */
[----:B------:R-:W-:Y:S01]  /*5010*/  IMAD.SHL.U32 R6, R95, 0x2, RZ ;  /* 0x000000025f067824 */ /* 0x000fe200078e00ff */
[----:B------:R-:W-:Y:S01]  /*5020*/  UMOV UR44, 0x400 ;  /* 0x00000400002c7882 */ /* 0x000fe20000000000 */
[----:B------:R-:W2:Y:S01]  /*5030*/  LDC.64 R82, c[0x0][0x8b0] ;  /* 0x00022c00ff527b82 */ /* 0x000ea20000000a00 */
[----:B------:R-:W-:Y:S01]  /*5040*/  LOP3.LUT R5, R7, 0x180, RZ, 0xc0, !PT ;  /* 0x0000018007057812 */ /* 0x000fe200078ec0ff */
[----:B------:R-:W-:Y:S01]  /*5050*/  IMAD.U32 R37, R95, 0x10000, RZ ;  /* 0x000100005f257824 */ /* 0x000fe200078e00ff */
[----:B------:R-:W-:Y:S01]  /*5060*/  LOP3.LUT R4, R4, 0xc00, RZ, 0xc0, !PT ;  /* 0x00000c0004047812 */ /* 0x000fe200078ec0ff */
[----:B------:R-:W-:Y:S01]  /*5070*/  IMAD.MOV.U32 R94, RZ, RZ, RZ ;  /* 0x000000ffff5e7224 */ /* 0x000fe200078e00ff */
[----:B------:R-:W-:Y:S01]  /*5080*/  LOP3.LUT R6, R5, 0x20, R6, 0xf8, !PT ;  /* 0x0000002005067812 */ /* 0x000fe200078ef806 */
[----:B------:R-:W-:Y:S01]  /*5090*/  IMAD.SHL.U32 R5, R95, 0x8, RZ ;  /* 0x000000085f057824 */ /* 0x000fe200078e00ff */
[----:B------:R-:W-:Y:S01]  /*50a0*/  LOP3.LUT R4, R4, 0x40, R7, 0xf8, !PT ;  /* 0x0000004004047812 */ /* 0x000fe200078ef807 */
[----:B------:R-:W3:Y:S01]  /*50b0*/  LDC.64 R80, c[0x0][0x8a8] ;  /* 0x00022a00ff507b82 */ /* 0x000ee20000000a00 */
[----:B------:R-:W-:Y:S01]  /*50c0*/  LOP3.LUT R37, R37, 0x600000, RZ, 0xc0, !PT ;  /* 0x0060000025257812 */ /* 0x000fe200078ec0ff */
[----:B------:R-:W-:Y:S01]  /*50d0*/  IMAD.MOV.U32 R89, RZ, RZ, RZ ;  /* 0x000000ffff597224 */ /* 0x000fe200078e00ff */
[----:B------:R-:W-:-:S02]  /*50e0*/  LOP3.LUT R95, R95, 0x2, RZ, 0xc0, !PT ;  /* 0x000000025f5f7812 */ /* 0x000fc400078ec0ff */
[----:B------:R-:W-:Y:S02]  /*50f0*/  CS2R R92, SRZ ;  /* 0x00000000005c7805 */ /* 0x000fe4000001ff00 */
[----:B------:R-:W-:Y:S01]  /*5100*/  LOP3.LUT R5, R6, 0x30, R5, 0x78, !PT ;  /* 0x0000003006057812 */ /* 0x000fe200078e7805 */
[----:B------:R-:W4:Y:S01]  /*5110*/  LDCU UR57, c[0x0][0x370] ;  /* 0x00006e00ff3977ac */ /* 0x000f220008000800 */
[----:B------:R-:W-:Y:S01]  /*5120*/  LOP3.LUT R4, R4, 0x200, R7, 0xf8, !PT ;  /* 0x0000020004047812 */ /* 0x000fe200078ef807 */
[----:B------:R-:W-:Y:S01]  /*5130*/  IMAD.MOV R90, RZ, RZ, -R95 ;  /* 0x000000ffff5a7224 */ /* 0x000fe200078e0a5f */
[----:B------:R-:W-:Y:S01]  /*5140*/  MOV R91, RZ ;  /* 0x000000ff005b7202 */ /* 0x000fe20000000f00 */
[----:B-1----:R-:W-:Y:S01]  /*5150*/  ULEA UR44, UR4, UR44, 0x18 ;  /* 0x0000002c042c7291 */ /* 0x002fe2000f8ec0ff */
[----:B------:R-:W-:Y:S01]  /*5160*/  LOP3.LUT R84, R4, R5, RZ, 0xfc, !PT ;  /* 0x0000000504547212 */ /* 0x000fe200078efcff */
[----:B------:R-:W1:Y:S02]  /*5170*/  LDCU.64 UR62, c[0x0][0x348] ;  /* 0x00006900ff3e77ac */ /* 0x000e640008000a00 */
[----:B------:R-:W-:-:S02]  /*5180*/  UIADD3 UR4, UPT, UPT, UR44, 0x4200, URZ ;  /* 0x000042002c047890 */ /* 0x000fc4000fffe0ff */
[----:B------:R-:W-:-:S03]  /*5190*/  UIADD3 UR5, UPT, UPT, UR44, 0x200, URZ ;  /* 0x000002002c057890 */ /* 0x000fc6000fffe0ff */
[----:B------:R-:W4:Y:S01]  /*51a0*/  LDS R0, [UR44+0x130] ;  /* 0x0001302cff007984 */ /* 0x000f220008000800 */
[----:B------:R-:W1:Y:S01]  /*51b0*/  LDCU UR43, c[0x0][0xb0c] ;  /* 0x00016180ff2b77ac */ /* 0x000e620008000800 */
[----:B------:R-:W-:Y:S02]  /*51c0*/  IMAD.U32 R96, RZ, RZ, UR4 ;  /* 0x00000004ff607e24 */ /* 0x000fe4000f8e00ff */
[----:B------:R-:W-:Y:S01]  /*51d0*/  IMAD.U32 R98, RZ, RZ, UR5 ;  /* 0x00000005ff627e24 */ /* 0x000fe2000f8e00ff */
[----:B------:R-:W1:Y:S01]  /*51e0*/  LDCU UR39, c[0x0][0xb30] ;  /* 0x00016600ff2777ac */ /* 0x000e620008000800 */
[----:B------:R-:W1:Y:S01]  /*51f0*/  LDCU.64 UR46, c[0x0][0x888] ;  /* 0x00011100ff2e77ac */ /* 0x000e620008000a00 */
[----:B------:R-:W1:Y:S01]  /*5200*/  LDCU.64 UR40, c[0x0][0xb28] ;  /* 0x00016500ff2877ac */ /* 0x000e620008000a00 */
[----:B------:R-:W1:Y:S01]  /*5210*/  LDCU.64 UR60, c[0x0][0x890] ;  /* 0x00011200ff3c77ac */ /* 0x000e620008000a00 */
[----:B------:R-:W1:Y:S01]  /*5220*/  LDCU.128 UR52, c[0x0][0xb10] ;  /* 0x00016200ff3477ac */ /* 0x000e620008000c00 */
[----:B------:R-:W1:Y:S02]  /*5230*/  LDCU UR56, c[0x0][0x374] ;  /* 0x00006e80ff3877ac */ /* 0x000e640008000800 */
[----:B-1234-:R-:W-:-:S07]  /*5240*/  IMAD.IADD R37, R0, 0x1, R37 ;  /* 0x0000000100257824 */ /* 0x01efce00078e0225 */
.L_x_130:
[C---:B------:R-:W-:Y:S02]  /*5250*/  LEA R3, R89.reuse, UR44, 0x3 ;  /* 0x0000002c59037c11 */ /* 0x040fe4000f8e18ff */
[----:B------:R-:W-:Y:S02]  /*5260*/  SHF.L.U32 R0, R92, 0x1f, RZ ;  /* 0x0000001f5c007819 */ /* 0x000fe400000006ff */
[----:B------:R-:W-:Y:S02]  /*5270*/  LEA R5, R89, UR44, 0x4 ;  /* 0x0000002c59057c11 */ /* 0x000fe4000f8e20ff */
[----:B-1----:R-:W1:Y:S02]  /*5280*/  SYNCS.PHASECHK.TRANS64.TRYWAIT P0, [R3+URZ+0x80], R0 ;  /* 0x00008000030075a7 */ /* 0x002e6400080011ff */
[----:B-1----:R-:W-:Y:S05]  /*5290*/  @!P0 BRA `(.L_x_89) ;  /* 0x0000004c00688947 */ /* 0x002fea0003800000 */
.L_x_172:
        /* <DEDUP_REMOVED lines=11> */
[----:B------:R-:W-:Y:S01]  /*5350*/  PLOP3.LUT P0, PT, PT, PT, UP1, 0x80, 0x8 ;  /* 0x000000000008781c */ /* 0x000fe20003f0f018 */
[----:B------:R-:W-:Y:S11]  /*5360*/  UP2UR UR45, UPR, URZ, 0x2 ;  /* 0x00000002ff2d7883 */ /* 0x000ff60008000000 */
[----:B------:R-:W-:Y:S01]  /*5370*/  @!UPT UIADD3 URZ, UPT, UPT, URZ, URZ, URZ ;  /* 0x000000fffffff290 */ /* 0x000fe2000fffe0ff */
[----:B-1----:R-:W-:Y:S02]  /*5380*/  @P0 SHF.R.U32.HI R0, RZ, 0x10, R5 ;  /* 0x00000010ff000819 */ /* 0x002fe40000011605 */
        /* <DEDUP_REMOVED lines=12> */
[----:B------:R-:W2:Y:S01]  /*5450*/  LDCU UR12, c[0x0][0xb20] ;  /* 0x00016400ff0c77ac */ /* 0x000ea20008000800 */
[----:B------:R-:W-:Y:S02]  /*5460*/  UIMAD.WIDE.U32 UR4, UR56, UR55, URZ ;  /* 0x00000037380472a5 */ /* 0x000fe4000f8e00ff */
[----:B------:R-:W-:Y:S02]  /*5470*/  UIMAD.WIDE.U32 UR6, UR57, UR52, URZ ;  /* 0x00000034390672a5 */ /* 0x000fe4000f8e00ff */
[----:B------:R-:W-:Y:S02]  /*5480*/  UISETP.NE.AND UP0, UPT, UR54, 0x1, UPT ;  /* 0x000000013600788c */ /* 0x000fe4000bf05270 */
[----:B------:R-:W-:Y:S02]  /*5490*/  UIMAD.WIDE.U32 UR8, UR37, UR55, URZ ;  /* 0x00000037250872a5 */ /* 0x000fe4000f8e00ff */
[----:B------:R-:W-:Y:S02]  /*54a0*/  UIMAD.WIDE.U32 UR10, UR38, UR52, URZ ;  /* 0x00000034260a72a5 */ /* 0x000fe4000f8e00ff */
[----:B------:R-:W-:Y:S02]  /*54b0*/  UISETP.NE.AND UP1, UPT, UR43, 0x1, UPT ;  /* 0x000000012b00788c */ /* 0x000fe4000bf25270 */
[----:B------:R-:W-:Y:S01]  /*54c0*/  UISETP.NE.AND UP2, UPT, UR42, 0x1, UPT ;  /* 0x000000012a00788c */ /* 0x000fe2000bf45270 */
[----:B------:R-:W-:Y:S02]  /*54d0*/  UMOV UR4, UR5 ;  /* 0x0000000500047c82 */ /* 0x000fe40008000000 */
[----:B--2---:R-:W-:Y:S03]  /*54e0*/  USHF.R.U32.HI UR5, URZ, UR12, UR4 ;  /* 0x0000000cff057299 */ /* 0x004fe60008011604 */
[----:B------:R-:W-:Y:S02]  /*54f0*/  UMOV UR4, UR7 ;  /* 0x0000000700047c82 */ /* 0x000fe40008000000 */
[----:B------:R-:W-:Y:S02]  /*5500*/  USHF.R.U32.HI UR7, URZ, UR53, UR4 ;  /* 0x00000035ff077299 */ /* 0x000fe40008011604 */
[----:B------:R-:W-:Y:S02]  /*5510*/  USEL UR4, UR56, UR5, !UP0 ;  /* 0x0000000538047287 */ /* 0x000fe4000c000000 */
[----:B------:R-:W-:Y:S01]  /*5520*/  USEL UR7, UR57, UR7, !UP1 ;  /* 0x0000000739077287 */ /* 0x000fe2000c800000 */
[----:B------:R-:W-:Y:S01]  /*5530*/  UMOV UR5, UR9 ;  /* 0x0000000900057c82 */ /* 0x000fe20008000000 */
[----:B------:R-:W-:Y:S02]  /*5540*/  UIMAD.WIDE.U32 UR8, UR4, UR40, URZ ;  /* 0x00000028040872a5 */ /* 0x000fe4000f8e00ff */
[----:B------:R-:W-:Y:S03]  /*5550*/  USHF.R.U32.HI UR6, URZ, UR12, UR5 ;  /* 0x0000000cff067299 */ /* 0x000fe60008011605 */
[----:B------:R-:W-:Y:S01]  /*5560*/  UMOV UR5, UR11 ;  /* 0x0000000b00057c82 */ /* 0x000fe20008000000 */
[----:B------:R-:W-:Y:S02]  /*5570*/  UIMAD.WIDE.U32 UR10, UR7, UR40, URZ ;  /* 0x00000028070a72a5 */ /* 0x000fe4000f8e00ff */
[----:B------:R-:W-:Y:S02]  /*5580*/  USHF.R.U32.HI UR12, URZ, UR53, UR5 ;  /* 0x00000035ff0c7299 */ /* 0x000fe40008011605 */
[----:B------:R-:W-:Y:S01]  /*5590*/  USEL UR6, UR37, UR6, !UP0 ;  /* 0x0000000625067287 */ /* 0x000fe2000c000000 */
[----:B------:R-:W-:Y:S02]  /*55a0*/  UMOV UR5, UR9 ;  /* 0x0000000900057c82 */ /* 0x000fe40008000000 */
[----:B------:R-:W-:Y:S01]  /*55b0*/  UMOV UR10, UR11 ;  /* 0x0000000b000a7c82 */ /* 0x000fe20008000000 */
[----:B------:R-:W-:Y:S02]  /*55c0*/  @UP2 USHF.R.U32.HI UR4, URZ, UR41, UR5 ;  /* 0x00000029ff042299 */ /* 0x000fe40008011605 */
[----:B------:R-:W-:Y:S02]  /*55d0*/  @UP2 USHF.R.U32.HI UR7, URZ, UR41, UR10 ;  /* 0x00000029ff072299 */ /* 0x000fe4000801160a */
[----:B------:R-:W-:Y:S02]  /*55e0*/  UIMAD UR4, UR42, UR4, URZ ;  /* 0x000000042a0472a4 */ /* 0x000fe4000f8e02ff */
        /* <DEDUP_REMOVED lines=8> */
[----:B------:R-:W-:Y:S02]  /*5670*/  USEL UR11, UR6, UR4, !UP2 ;  /* 0x00000004060b7287 */ /* 0x000fe4000d000000 */
[----:B------:R-:W-:Y:S02]  /*5680*/  UIADD3 UR8, UPT, UPT, -UR5, URZ, URZ ;  /* 0x000000ff05087290 */ /* 0x000fe4000fffe1ff */
[----:B------:R-:W-:Y:S01]  /*5690*/  UIADD3 UR10, UPT, UPT, -UR11, URZ, URZ ;  /* 0x000000ff0b0a7290 */ /* 0x000fe2000fffe1ff */
[----:B------:R-:W-:Y:S01]  /*56a0*/  @!UP0 UMOV UR4, UR9 ;  /* 0x0000000900048c82 */ /* 0x000fe20008000000 */
[----:B------:R-:W-:Y:S02]  /*56b0*/  UIADD3 UR9, UPT, UPT, -UR6, URZ, URZ ;  /* 0x000000ff06097290 */ /* 0x000fe4000fffe1ff */
[----:B------:R-:W-:Y:S02]  /*56c0*/  @!UP0 USHF.R.U32.HI UR4, URZ, UR41, UR4 ;  /* 0x00000029ff048299 */ /* 0x000fe40008011604 */
[----:B------:R-:W-:Y:S02]  /*56d0*/  UIMAD UR10, UR42, UR10, UR6 ;  /* 0x0000000a2a0a72a4 */ /* 0x000fe4000f8e0206 */
[----:B------:R-:W-:Y:S04]  /*56e0*/  @!UP0 USEL UR4, UR5, UR4, !UP2 ;  /* 0x0000000405048287 */ /* 0x000fe8000d000000 */
[----:B------:R-:W-:Y:S02]  /*56f0*/  @!UP0 UIMAD UR10, UR7, UR10, UR4 ;  /* 0x0000000a070a82a4 */ /* 0x000fe4000f8e0204 */
[----:B------:R-:W-:Y:S02]  /*5700*/  @!UP0 UIADD3 UR11, UPT, UPT, UR11, -UR4, URZ ;  /* 0x800000040b0b8290 */ /* 0x000fe4000fffe0ff */
[----:B------:R-:W-:Y:S02]  /*5710*/  UIMAD UR7, UR43, UR8, UR38 ;  /* 0x000000082b0772a4 */ /* 0x000fe4000f8e0226 */
[----:B------:R-:W-:Y:S02]  /*5720*/  @!UP0 UIMAD UR6, UR11, UR42, UR5 ;  /* 0x0000002a0b0682a4 */ /* 0x000fe4000f8e0205 */
[----:B------:R-:W-:Y:S01]  /*5730*/  UIMAD UR4, UR54, UR9, UR37 ;  /* 0x00000009360472a4 */ /* 0x000fe2000f8e0225 */
[----:B------:R-:W-:Y:S02]  /*5740*/  @!UP0 UMOV UR5, UR10 ;  /* 0x0000000a00058c82 */ /* 0x000fe40008000000 */
[----:B------:R-:W-:Y:S02]  /*5750*/  UIMAD UR38, UR5, UR43, UR7 ;  /* 0x0000002b052672a4 */ /* 0x000fe4000f8e0207 */
[----:B------:R-:W-:Y:S11]  /*5760*/  UIMAD UR37, UR6, UR54, UR4 ;  /* 0x00000036062572a4 */ /* 0x000ff6000f8e0204 */
[----:B------:R-:W-:Y:S01]  /*5770*/  @!UPT UIADD3 URZ, UPT, UPT, URZ, URZ, URZ ;  /* 0x000000fffffff290 */ /* 0x000fe2000fffe0ff */
.L_x_90:
[----:B------:R-:W-:Y:S01]  /*5780*/  UISETP.NE.AND UP0, UPT, UR39, 0x1, UPT ;  /* 0x000000012700788c */ /* 0x000fe2000bf05270 */
[----:B------:R-:W-:Y:S01]  /*5790*/  IADD3 R89, PT, PT, R89, 0x1, RZ ;  /* 0x0000000159597810 */ /* 0x000fe20007ffe0ff */
[----:B------:R-:W-:Y:S02]  /*57a0*/  UIADD3 UR11, UPT, UPT, UR44, 0x200, URZ ;  /* 0x000002002c0b7890 */ /* 0x000fe4000fffe0ff */
[----:B------:R-:W-:Y:S02]  /*57b0*/  USHF.L.U32 UR50, UR16, 0x6, URZ ;  /* 0x0000000610327899 */ /* 0x000fe400080006ff */
[----:B------:R-:W-:Y:S05]  /*57c0*/  USHF.L.U32 UR49, UR20, 0x8, URZ ;  /* 0x0000000814317899 */ /* 0x000fea00080006ff */
[----:B------:R-:W2:Y:S01]  /*57d0*/  @!UP0 LDCU.128 UR12, c[0x0][0xb10] ;  /* 0x00016200ff0c87ac */ /* 0x000ea20008000c00 */
[----:B------:R-:W3:Y:S01]  /*57e0*/  @!UP0 LDCU UR5, c[0x0][0xb0c] ;  /* 0x00016180ff0587ac */ /* 0x000ee20008000800 */
[----:B------:R-:W4:Y:S01]  /*57f0*/  @!UP0 LDCU UR10, c[0x0][0xb20] ;  /* 0x00016400ff0a87ac */ /* 0x000f220008000800 */
[----:B--2---:R-:W-:Y:S02]  /*5800*/  UIMAD.WIDE.U32 UR8, UR38, UR12, URZ ;  /* 0x0000000c260872a5 */ /* 0x004fe4000f8e00ff */
[----:B------:R-:W-:Y:S02]  /*5810*/  UIMAD.WIDE.U32 UR6, UR37, UR15, URZ ;  /* 0x0000000f250672a5 */ /* 0x000fe4000f8e00ff */
[----:B------:R-:W-:Y:S03]  /*5820*/  @!UP0 UISETP.NE.AND UP1, UPT, UR14, 0x1, UPT ;  /* 0x000000010e00888c */ /* 0x000fe6000bf25270 */
[----:B------:R-:W-:Y:S01]  /*5830*/  @!UP0 UMOV UR4, UR9 ;  /* 0x0000000900048c82 */ /* 0x000fe20008000000 */
[----:B---3--:R-:W-:Y:S02]  /*5840*/  @!UP0 UISETP.NE.AND UP2, UPT, UR5, 0x1, UPT ;  /* 0x000000010500888c */ /* 0x008fe4000bf45270 */
[----:B------:R-:W-:Y:S01]  /*5850*/  @!UP0 USHF.R.U32.HI UR4, URZ, UR13, UR4 ;  /* 0x0000000dff048299 */ /* 0x000fe20008011604 */
[----:B------:R-:W-:Y:S02]  /*5860*/  @!UP0 UMOV UR6, UR7 ;  /* 0x0000000700068c82 */ /* 0x000fe40008000000 */
[----:B----4-:R-:W-:Y:S02]  /*5870*/  @!UP0 USHF.R.U32.HI UR6, URZ, UR10, UR6 ;  /* 0x0000000aff068299 */ /* 0x010fe40008011606 */
[----:B------:R-:W-:Y:S02]  /*5880*/  @!UP0 USEL UR7, UR38, UR4, !UP2 ;  /* 0x0000000426078287 */ /* 0x000fe4000d000000 */
[----:B------:R-:W-:Y:S04]  /*5890*/  @!UP0 USEL UR6, UR37, UR6, !UP1 ;  /* 0x0000000625068287 */ /* 0x000fe8000c800000 */
[----:B------:R-:W-:Y:S02]  /*58a0*/  @!UP0 UIADD3 UR4, UPT, UPT, -UR7, UR6, URZ ;  /* 0x0000000607048290 */ /* 0x000fe4000fffe1ff */
[----:B------:R-:W-:Y:S02]  /*58b0*/  @!UP0 UIADD3 UR6, UPT, UPT, UR7, -UR6, URZ ;  /* 0x8000000607068290 */ /* 0x000fe4000fffe0ff */
[----:B------:R-:W-:Y:S02]  /*58c0*/  @!UP0 UIMAD UR38, UR4, UR5, UR38 ;  /* 0x00000005042682a4 */ /* 0x000fe4000f8e0226 */
[----:B------:R-:W-:Y:S02]  /*58d0*/  @!UP0 UIMAD UR37, UR6, UR14, UR37 ;  /* 0x0000000e062582a4 */ /* 0x000fe4000f8e0225 */
[----:B------:R-:W-:Y:S09]  /*58e0*/  ULOP3.LUT UP0, URZ, UR11, 0x1b0, URZ, 0xc0, !UPT ;  /* 0x000001b00bff7892 */ /* 0x000ff2000f80c0ff */
[----:B------:R-:W-:Y:S05]  /*58f0*/  BRA.U !UP0, `(.L_x_91) ;  /* 0x0000000108407547 */ /* 0x000fea000b800000 */
[----:B------:R-:W2:Y:S01]  /*5900*/  LDCU.64 UR8, c[0x4][0x88] ;  /* 0x01001100ff0877ac */ /* 0x000ea20008000a00 */
[----:B------:R-:W-:Y:S01]  /*5910*/  MOV R3, 0x0 ;  /* 0x0000000000037802 */ /* 0x000fe20000000f00 */
[----:B------:R-:W-:Y:S02]  /*5920*/  HFMA2 R12, -RZ, RZ, 0, 5.9604644775390625e-08 ;  /* 0x00000001ff0c7431 */ /* 0x000fe400000001ff */
[----:B------:R-:W-:Y:S02]  /*5930*/  IMAD.MOV.U32 R8, RZ, RZ, 0x70 ;  /* 0x00000070ff087424 */ /* 0x000fe400078e00ff */
[----:B------:R-:W-:Y:S01]  /*5940*/  IMAD.MOV.U32 R13, RZ, RZ, RZ ;  /* 0x000000ffff0d7224 */ /* 0x000fe200078e00ff */
[----:B------:R-:W3:Y:S01]  /*5950*/  LDCU.64 UR6, c[0x4][0x90] ;  /* 0x01001200ff0677ac */ /* 0x000ee20008000a00 */
[----:B------:R-:W4:Y:S01]  /*5960*/  LDC.64 R2, c[0x4][R3] ;  /* 0x0100000003027b82 */ /* 0x000f220000000a00 */
[----:B------:R-:W1:Y:S01]  /*5970*/  LDCU.64 UR4, c[0x4][0x8] ;  /* 0x01000100ff0477ac */ /* 0x000e620008000a00 */
[----:B--2---:R-:W-:Y:S01]  /*5980*/  MOV R5, UR9 ;  /* 0x0000000900057c02 */ /* 0x004fe20008000f00 */
[----:B------:R-:W-:Y:S01]  /*5990*/  IMAD.U32 R4, RZ, RZ, UR8 ;  /* 0x00000008ff047e24 */ /* 0x000fe2000f8e00ff */
[----:B---3--:R-:W-:Y:S01]  /*59a0*/  MOV R7, UR7 ;  /* 0x0000000700077c02 */ /* 0x008fe20008000f00 */
[----:B------:R-:W-:Y:S01]  /*59b0*/  IMAD.U32 R6, RZ, RZ, UR6 ;  /* 0x00000006ff067e24 */ /* 0x000fe2000f8e00ff */
[----:B-1----:R-:W-:Y:S01]  /*59c0*/  MOV R11, UR5 ;  /* 0x00000005000b7c02 */ /* 0x002fe20008000f00 */
[----:B------:R-:W-:Y:S02]  /*59d0*/  IMAD.U32 R10, RZ, RZ, UR4 ;  /* 0x00000004ff0a7e24 */ /* 0x000fe4000f8e00ff */
[----:B------:R-:W-:Y:S07]  /*59e0*/  LEPC R20, `(.L_x_91) ;  /* 0x000000001014794e */ /* 0x000fee0000000000 */
[----:B----45:R-:W-:Y:S05]  /*59f0*/  CALL.ABS.NOINC R2 ;  /* 0x0000000002007343 */ /* 0x030fea0003c00000 */
.L_x_91:
[----:B------:R-:W-:Y:S01]  /*5a00*/  LOP3.LUT P0, RZ, R96, 0x1b0, RZ, 0xc0, !PT ;  /* 0x000001b060ff7812 */ /* 0x000fe2000780c0ff */
[----:B------:R-:W-:Y:S11]  /*5a10*/  BSSY.RECONVERGENT B6, `(.L_x_92) ;  /* 0x0000013000067945 */ /* 0x000ff60003800200 */
[----:B------:R-:W-:Y:S01]  /*5a20*/  @!UPT UIADD3 URZ, UPT, UPT, URZ, URZ, URZ ;  /* 0x000000fffffff290 */ /* 0x000fe2000fffe0ff */
[----:B------:R-:W-:Y:S05]  /*5a30*/  @!P0 BRA `(.L_x_93) ;  /* 0x0000000000408947 */ /* 0x000fea0003800000 */
        /* <DEDUP_REMOVED lines=16> */
.L_x_93:
[----:B------:R-:W-:Y:S05]  /*5b40*/  BSYNC.RECONVERGENT B6 ;  /* 0x0000000000067941 */ /* 0x000fea0003800200 */
.L_x_92:
[----:B------:R-:W-:Y:S01]  /*5b50*/  R2UR UR4, R88 ;  /* 0x00000000580472ca */ /* 0x000fe200000e0000 */
[----:B------:R-:W-:Y:S01]  /*5b60*/  UISETP.NE.U32.AND UP0, UPT, UR60, URZ, UPT ;  /* 0x000000ff3c00728c */ /* 0x000fe2000bf05070 */
[----:B------:R-:W-:Y:S02]  /*5b70*/  ISETP.NE.U32.AND P4, PT, R82, RZ, PT ;  /* 0x000000ff5200720c */ /* 0x000fe40003f85070 */
[----:B------:R-:W-:Y:S01]  /*5b80*/  ISETP.NE.U32.AND P2, PT, RZ, UR46, PT ;  /* 0x0000002eff007c0c */ /* 0x000fe2000bf45070 */
[----:B------:R-:W-:Y:S01]  /*5b90*/  UISETP.NE.AND.EX UP1, UPT, UR61, URZ, UPT, UP0 ;  /* 0x000000ff3d00728c */ /* 0x000fe2000bf25300 */
[----:B------:R-:W-:Y:S01]  /*5ba0*/  ISETP.NE.AND.EX P4, PT, R83, RZ, PT, P4 ;  /* 0x000000ff5300720c */ /* 0x000fe20003f85340 */
[----:B------:R-:W-:Y:S01]  /*5bb0*/  UPLOP3.LUT UP0, UPT, UPT, UPT, UPT, 0x40, 0x4 ;  /* 0x000000000004789c */ /* 0x000fe20003f0e870 */
[----:B------:R-:W-:Y:S05]  /*5bc0*/  ISETP.NE.AND.EX P2, PT, RZ, UR47, PT, P2 ;  /* 0x0000002fff007c0c */ /* 0x000fea000bf45320 */
[----:B------:R-:W-:Y:S06]  /*5bd0*/  UISETP.NE.AND UP2, UPT, UR4, URZ, UPT ;  /* 0x000000ff0400728c */ /* 0x000fec000bf45270 */
[----:B------:R-:W-:Y:S05]  /*5be0*/  PLOP3.LUT P1, PT, PT, PT, UP2, 0x80, 0x8 ;  /* 0x000000000008781c */ /* 0x000fea0003f2f028 */
[----:B------:R-:W-:Y:S06]  /*5bf0*/  @UP2 UPLOP3.LUT UP0, UPT, UPT, UPT, UP1, 0x80, 0x8 ;  /* 0x000000000008289c */ /* 0x000fec0003f0f010 */
[----:B------:R-:W-:Y:S01]  /*5c00*/  PLOP3.LUT P0, PT, PT, PT, UP0, 0x80, 0x8 ;  /* 0x000000000008781c */ /* 0x000fe20003f0f008 */
[----:B------:R-:W-:Y:S01]  /*5c10*/  @!UPT UIADD3 URZ, UPT, UPT, URZ, URZ, URZ ;  /* 0x000000fffffff290 */ /* 0x000fe2000fffe0ff */
[----:B------:R-:W-:Y:S11]  /*5c20*/  BRA.U !UP1, `(.L_x_94) ;  /* 0x00000001093c7547 */ /* 0x000ff6000b800000 */
[----:B------:R-:W-:Y:S01]  /*5c30*/  UISETP.NE.U32.AND UP0, UPT, UR46, URZ, UPT ;  /* 0x000000ff2e00728c */ /* 0x000fe2000bf05070 */
[----:B-1----:R-:W-:Y:S01]  /*5c40*/  HFMA2 R0, -RZ, RZ, 0, 5.9604644775390625e-08 ;  /* 0x00000001ff007431 */ /* 0x002fe200000001ff */
[----:B------:R-:W1:Y:S01]  /*5c50*/  LDCU.64 UR8, c[0x0][0x358] ;  /* 0x00006b00ff0877ac */ /* 0x000e620008000a00 */
[----:B------:R-:W-:Y:S01]  /*5c60*/  IMAD.MOV.U32 R85, RZ, RZ, 0x1 ;  /* 0x00000001ff557424 */ /* 0x000fe200078e00ff */
[----:B------:R-:W-:Y:S06]  /*5c70*/  UISETP.NE.AND.EX UP0, UPT, UR47, URZ, UPT, UP0 ;  /* 0x000000ff2f00728c */ /* 0x000fec000bf05300 */
[----:B------:R-:W-:Y:S05]  /*5c80*/  PLOP3.LUT P3, PT, PT, PT, UP0, 0x80, 0x8 ;  /* 0x000000000008781c */ /* 0x000fea0003f6f008 */
[----:B------:R-:W2:Y:S01]  /*5c90*/  @UP0 LDCU.64 UR4, c[0x0][0x888] ;  /* 0x00011100ff0407ac */ /* 0x000ea20008000a00 */
[----:B------:R-:W-:Y:S07]  /*5ca0*/  @UP0 UIMAD UR6, UR36, UR60, URZ ;  /* 0x0000003c240602a4 */ /* 0x000fee000f8e02ff */
[----:B------:R-:W-:Y:S01]  /*5cb0*/  @!P3 PRMT R85, R0, 0x7610, R85 ;  /* 0x000076100055b816 */ /* 0x000fe20000000055 */
[----:B--2---:R-:W-:Y:S06]  /*5cc0*/  @UP0 UIMAD.WIDE UR4, UR6, 0x4, UR4 ;  /* 0x00000004060408a5 */ /* 0x004fec000f8e0204 */
[----:B------:R-:W-:Y:S01]  /*5cd0*/  IMAD.U32 R2, RZ, RZ, UR4 ;  /* 0x00000004ff027e24 */ /* 0x000fe2000f8e00ff */
[----:B------:R-:W-:Y:S04]  /*5ce0*/  MOV R3, UR5 ;  /* 0x0000000500037c02 */ /* 0x000fe80008000f00 */
[----:B------:R-:W2:Y:S01]  /*5cf0*/  @!UP0 LDCU UR4, c[0x0][0x880] ;  /* 0x00011000ff0487ac */ /* 0x000ea20008000800 */
[----:B-1---5:R3:W5:Y:S02]  /*5d00*/  @P3 LDG.E R41, desc[UR8][R2.64] ;  /* 0x0000000802293981 */ /* 0x022764000c1e1900 */
[----:B--23--:R-:W-:Y:S02]  /*5d10*/  @!P3 IMAD.U32 R41, RZ, RZ, UR4 ;  /* 0x00000004ff29be24 */ /* 0x00cfe4000f8e00ff */
.L_x_94:
[----:B------:R-:W-:Y:S05]  /*5d20*/  @!P4 BRA `(.L_x_95) ;  /* 0x000000000024c947 */ /* 0x000fea0003800000 */
[----:B------:R-:W-:Y:S01]  /*5d30*/  ISETP.NE.U32.AND P3, PT, R80, RZ, PT ;  /* 0x000000ff5000720c */ /* 0x000fe20003f65070 */
[----:B------:R-:W2:Y:S03]  /*5d40*/  LDCU.64 UR4, c[0x0][0x358] ;  /* 0x00006b00ff0477ac */ /* 0x000ea60008000a00 */
[----:B------:R-:W-:Y:S11]  /*5d50*/  ISETP.NE.AND.EX P3, PT, R81, RZ, PT, P3 ;  /* 0x000000ff5100720c */ /* 0x000ff60003f65330 */
[----:B------:R-:W-:Y:S02]  /*5d60*/  @!UPT UIADD3 URZ, UPT, UPT, URZ, URZ, URZ ;  /* 0x000000fffffff290 */ /* 0x000fe4000fffe0ff */
[----:B------:R-:W3:Y:S01]  /*5d70*/  @P3 LDC.64 R2, c[0x0][0x8a8] ;  /* 0x00022a00ff023b82 */ /* 0x000ee20000000a00 */
[----:B-1----:R-:W-:Y:S04]  /*5d80*/  @P3 IMAD R0, R82, UR36, RZ ;  /* 0x0000002452003c24 */ /* 0x002fe8000f8e02ff */
[----:B---3--:R-:W-:Y:S05]  /*5d90*/  @P3 IMAD.WIDE R2, R0, 0x4, R2 ;  /* 0x0000000400023825 */ /* 0x008fea00078e0202 */
[----:B--2--5:R2:W5:Y:S02]  /*5da0*/  @P3 LDG.E R38, desc[UR4][R2.64] ;  /* 0x0000000402263981 */ /* 0x024564000c1e1900 */
[----:B--2---:R-:W3:Y:S02]  /*5db0*/  @!P3 LDC R38, c[0x0][0x8a0] ;  /* 0x00022800ff26bb82 */ /* 0x004ee40000000800 */
.L_x_95:
[----:B-----5:R-:W-:Y:S01]  /*5dc0*/  FSETP.NEU.AND P4, PT, R41, RZ, PT ;  /* 0x000000ff2900720b */ /* 0x020fe20003f8d000 */
[----:B------:R-:W-:Y:S01]  /*5dd0*/  BSSY B1, `(.L_x_96) ;  /* 0x0000042000017945 */ /* 0x000fe20003800000 */
[----:B------:R-:W-:Y:S01]  /*5de0*/  SEL R6, RZ, 0xffffffff, P2 ;  /* 0xffffffffff067807 */ /* 0x000fe20001000000 */
[----:B------:R-:W-:Y:S01]  /*5df0*/  IMAD.MOV.U32 R100, RZ, RZ, 0x1 ;  /* 0x00000001ff647424 */ /* 0x000fe200078e00ff */
[----:B------:R-:W-:Y:S02]  /*5e00*/  LOP3.LUT P3, RZ, R85, 0xff, RZ, 0xc0, !PT ;  /* 0x000000ff55ff7812 */ /* 0x000fe4000786c0ff */
[----:B------:R-:W-:Y:S02]  /*5e10*/  CS2R R78, SRZ ;  /* 0x00000000004e7805 */ /* 0x000fe4000001ff00 */
[----:B------:R-:W-:Y:S02]  /*5e20*/  @P1 SEL R3, RZ, 0xffffffff, P4 ;  /* 0xffffffffff031807 */ /* 0x000fe40002000000 */
[----:B------:R-:W-:Y:S02]  /*5e30*/  CS2R R76, SRZ ;  /* 0x00000000004c7805 */ /* 0x000fe4000001ff00 */
[----:B------:R-:W-:Y:S02]  /*5e40*/  LEA R2, R93, UR44, 0x3 ;  /* 0x0000002c5d027c11 */ /* 0x000fe4000f8e18ff */
[----:B------:R-:W-:Y:S02]  /*5e50*/  CS2R R74, SRZ ;  /* 0x00000000004a7805 */ /* 0x000fe4000001ff00 */
[----:B------:R-:W-:Y:S02]  /*5e60*/  @P0 SEL R3, R6, R3, !P3 ;  /* 0x0000000306030207 */ /* 0x000fe40005800000 */
[----:B------:R-:W-:Y:S02]  /*5e70*/  CS2R R72, SRZ ;  /* 0x0000000000487805 */ /* 0x000fe4000001ff00 */
[----:B------:R-:W-:Y:S02]  /*5e80*/  LEA R71, R36, UR44, 0x3 ;  /* 0x0000002c24477c11 */ /* 0x000fe4000f8e18ff */
[----:B------:R-:W-:Y:S02]  /*5e90*/  @P1 LOP3.LUT R3, R3, 0x1, RZ, 0xc0, !PT ;  /* 0x0000000103031812 */ /* 0x000fe400078ec0ff */
[----:B------:R-:W-:Y:S02]  /*5ea0*/  SHF.L.U32 R4, R94, 0x1f, RZ ;  /* 0x0000001f5e047819 */ /* 0x000fe400000006ff */
[----:B------:R-:W-:Y:S02]  /*5eb0*/  ISETP.NE.U32.OR P6, PT, R3, 0x1, !P1 ;  /* 0x000000010300780c */ /* 0x000fe40004fc5470 */
[----:B------:R-:W-:Y:S02]  /*5ec0*/  PLOP3.LUT P2, PT, PT, PT, UP1, 0x80, 0x8 ;  /* 0x000000000008781c */ /* 0x000fe40003f4f018 */
[----:B------:R-:W-:Y:S02]  /*5ed0*/  LEA.HI R39, R36, R36, RZ, 0x1 ;  /* 0x0000002424277211 */ /* 0x000fe400078f08ff */
[----:B------:R-:W-:Y:S02]  /*5ee0*/  SEL R3, RZ, 0xffffffff, P4 ;  /* 0xffffffffff037807 */ /* 0x000fe40002000000 */
[----:B------:R-:W-:Y:S01]  /*5ef0*/  P2R R102, PR, RZ, 0x40 ;  /* 0x00000040ff667803 */ /* 0x000fe20000000000 */
[C---:B-1----:R-:W-:Y:S01]  /*5f00*/  IMAD.SHL.U32 R0, R39.reuse, 0x80, RZ ;  /* 0x0000008027007824 */ /* 0x042fe200078e00ff */
[----:B------:R-:W-:Y:S03]  /*5f10*/  LOP3.LUT R39, R39, 0xffe, RZ, 0xc0, !PT ;  /* 0x00000ffe27277812 */ /* 0x000fe600078ec0ff */
[----:B------:R-:W-:Y:S02]  /*5f20*/  @P6 SHF.L.U32 R5, R91, 0x1f, RZ ;  /* 0x0000001f5b056819 */ /* 0x000fe400000006ff */
[----:B------:R-:W-:Y:S01]  /*5f30*/  @P2 SEL R3, R6, R3, !P3 ;  /* 0x0000000306032207 */ /* 0x000fe20005800000 */
[----:B------:R-:W-:Y:S01]  /*5f40*/  IMAD.IADD R39, R36, 0x1, -R39 ;  /* 0x0000000124277824 */ /* 0x000fe200078e0a27 */
[----:B------:R-:W1:Y:S01]  /*5f50*/  @P6 SYNCS.PHASECHK.TRANS64.TRYWAIT P1, [R2+URZ+0x30], R5 ;  /* 0x00003005020065a7 */ /* 0x000e6200080211ff */
[----:B------:R-:W-:Y:S02]  /*5f60*/  LOP3.LUT R0, R0, 0xffffff00, RZ, 0xc0, !PT ;  /* 0xffffff0000007812 */ /* 0x000fe400078ec0ff */
[----:B------:R-:W-:Y:S03]  /*5f70*/  LOP3.LUT R3, R3, 0x1, RZ, 0xc0, !PT ;  /* 0x0000000103037812 */ /* 0x000fe600078ec0ff */
[----:B------:R-:W-:Y:S01]  /*5f80*/  IMAD.IADD R0, R37, 0x1, R0 ;  /* 0x0000000125007824 */ /* 0x000fe200078e0200 */
[----:B------:R-:W-:Y:S03]  /*5f90*/  ISETP.NE.U32.AND P5, PT, R3, 0x1, PT ;  /* 0x000000010300780c */ /* 0x000fe60003fa5070 */
[----:B------:R-:W-:Y:S01]  /*5fa0*/  IMAD R39, R39, 0x100000, R0 ;  /* 0x0010000027277824 */ /* 0x000fe200078e0200 */
[----:B------:R-:W-:Y:S01]  /*5fb0*/  P2R R101, PR, RZ, 0x20 ;  /* 0x00000020ff657803 */ /* 0x000fe20000000000 */
[----:B------:R2:W4:Y:S01]  /*5fc0*/  SYNCS.PHASECHK.TRANS64.TRYWAIT P0, [R71+URZ+0xa0], R4 ;  /* 0x0000a004470075a7 */ /* 0x00052200080011ff */
[----:B-1----:R-:W-:Y:S01]  /*5fd0*/  @P6 SEL R100, RZ, 0x1, !P1 ;  /* 0x00000001ff646807 */ /* 0x002fe20004800000 */
[----:B--2---:R-:W-:Y:S06]  /*5fe0*/  @!P6 BRA `(.L_x_97) ;  /* 0x000000000080e947 */ /* 0x004fec0003800000 */
[----:B------:R-:W-:Y:S01]  /*5ff0*/  @P5 IMAD R6, R93, 0x1000, R84 ;  /* 0x000010005d065824 */ /* 0x000fe200078e0254 */
[----:B------:R-:W1:Y:S01]  /*6000*/  S2R R0, SR_CgaCtaId ;  /* 0x0000000000007919 */ /* 0x000e620000008800 */
[----:B------:R-:W-:Y:S01]  /*6010*/  ISETP.NE.AND P1, PT, R100, RZ, PT ;  /* 0x000000ff6400720c */ /* 0x000fe20003f25270 */
[----:B------:R-:W-:Y:S01]  /*6020*/  BSSY B0, `(.L_x_98) ;  /* 0x000000b000007945 */ /* 0x000fe20003800000 */
[----:B------:R-:W-:Y:S01]  /*6030*/  @P5 VIADD R5, R6, UR44 ;  /* 0x0000002c06055c36 */ /* 0x000fe20008000000 */
[----:B------:R-:W-:Y:S02]  /*6040*/  CS2R R74, SRZ ;  /* 0x00000000004a7805 */ /* 0x000fe4000001ff00 */
[----:B------:R-:W-:Y:S02]  /*6050*/  CS2R R72, SRZ ;  /* 0x0000000000487805 */ /* 0x000fe4000001ff00 */
[----:B------:R-:W-:Y:S01]  /*6060*/  CS2R R78, SRZ ;  /* 0x00000000004e7805 */ /* 0x000fe2000001ff00 */
[----:B------:R-:W-:Y:S01]  /*6070*/  @P5 IMAD R5, R95, -0x10, R5 ;  /* 0xfffffff05f055824 */ /* 0x000fe200078e0205 */
[----:B------:R-:W-:Y:S04]  /*6080*/  CS2R R76, SRZ ;  /* 0x00000000004c7805 */ /* 0x000fe8000001ff00 */
[----:B------:R-:W-:Y:S05]  /*6090*/  @P1 BRA `(.L_x_99) ;  /* 0x00000000000c1947 */ /* 0x000fea0003800000 */
[----:B------:R-:W-:Y:S04]  /*60a0*/  SHF.L.U32 R3, R91, 0x1f, RZ ;  /* 0x0000001f5b037819 */ /* 0x000fe800000006ff */
[----:B------:R-:W2:Y:S02]  /*60b0*/  SYNCS.PHASECHK.TRANS64.TRYWAIT P1, [R2+URZ+0x30], R3 ;  /* 0x00003003020075a7 */ /* 0x000ea400080211ff */
[----:B--2---:R-:W-:Y:S05]  /*60c0*/  @!P1 BRA `(.L_x_100) ;  /* 0x0000003c00f09947 */ /* 0x004fea0003800000 */
.L_x_99:
[----:B------:R-:W-:Y:S05]  /*60d0*/  BSYNC B0 ;  /* 0x0000000000007941 */ /* 0x000fea0003800000 */
.L_x_98:
[----:B------:R-:W-:Y:S01]  /*60e0*/  ISETP.NE.AND P1, PT, R101, RZ, PT ;  /* 0x000000ff6500720c */ /* 0x000fe20003f25270 */
[----:B--2---:R-:W-:Y:S02]  /*60f0*/  VIADD R3, R2, 0x50 ;  /* 0x0000005002037836 */ /* 0x004fe40000000000 */
[----:B------:R-:W-:Y:S03]  /*6100*/  VIADD R93, R93, 0x1 ;  /* 0x000000015d5d7836 */ /* 0x000fe60000000000 */
[----:B-1----:R-:W-:Y:S07]  /*6110*/  PRMT R0, R0, 0x654, R3 ;  /* 0x0000065400007816 */ /* 0x002fee0000000003 */
[----:B------:R1:W2:Y:S04]  /*6120*/  @P1 LDS.128 R72, [R6+UR44+0x200] ;  /* 0x0002002c06481984 */ /* 0x0002a80008000c00 */
[----:B------:R1:W1:Y:S01]  /*6130*/  @P1 LDS.128 R76, [R5+0x210] ;  /* 0x00021000054c1984 */ /* 0x0002620000000c00 */
[C---:B------:R-:W-:Y:S01]  /*6140*/  ISETP.NE.AND P1, PT, R93.reuse, 0x4, PT ;  /* 0x000000045d00780c */ /* 0x040fe20003f25270 */
[----:B------:R-:W-:Y:S01]  /*6150*/  @!PT LDS RZ, [RZ] ;  /* 0x00000000fffff984 */ /* 0x000fe20000000800 */
[----:B------:R-:W-:Y:S01]  /*6160*/  @!PT LDS RZ, [RZ] ;  /* 0x00000000fffff984 */ /* 0x000fe20000000800 */
[----:B------:R-:W-:Y:S01]  /*6170*/  @!PT LDS RZ, [RZ] ;  /* 0x00000000fffff984 */ /* 0x000fe20000000800 */
[----:B------:R-:W-:Y:S01]  /*6180*/  @!PT LDS RZ, [RZ] ;  /* 0x00000000fffff984 */ /* 0x000fe20000000800 */
[----:B------:R5:W-:Y:S06]  /*6190*/  MEMBAR.ALL.CTA ;  /* 0x0000000000007992 */ /* 0x000bec0000008000 */
[----:B-----5:R-:W5:Y:S01]  /*61a0*/  FENCE.VIEW.ASYNC.S ;  /* 0x00000000000073c6 */ /* 0x020f620000000000 */
[----:B------:R-:W-:Y:S01]  /*61b0*/  SEL R93, R93, RZ, P1 ;  /* 0x000000ff5d5d7207 */ /* 0x000fe20000800000 */
[----:B-----5:R5:W-:Y:S02]  /*61c0*/  SYNCS.ARRIVE.TRANS64.RED.A1T0 RZ, [R0+URZ], RZ ;  /* 0x000000ff00ff79a7 */ /* 0x020be400081004ff */
[----:B-----5:R-:W-:Y:S04]  /*61d0*/  SEL R0, RZ, 0x1, P1 ;  /* 0x00000001ff007807 */ /* 0x020fe80000800000 */
[----:B--2---:R-:W-:Y:S02]  /*61e0*/  LOP3.LUT R91, R91, R0, RZ, 0x3c, !PT ;  /* 0x000000005b5b7212 */ /* 0x004fe400078e3cff */
.L_x_97:
[----:B------:R-:W-:Y:S05]  /*61f0*/  BSYNC B1 ;  /* 0x0000000000017941 */ /* 0x000fea0003800000 */
.L_x_96:
[----:B------:R-:W-:Y:S04]  /*6200*/  SHF.R.U32.HI R3, RZ, 0x15, R39 ;  /* 0x00000015ff037819 */ /* 0x000fe80000011627 */
[----:B------:R-:W-:Y:S01]  /*6210*/  LOP3.LUT P1, RZ, R3, 0x3, R86, 0x48, !PT ;  /* 0x0000000303ff7812 */ /* 0x000fe20007824856 */
[----:B------:R-:W-:Y:S01]  /*6220*/  @!UPT UIADD3 URZ, UPT, UPT, URZ, URZ, URZ ;  /* 0x000000fffffff290 */ /* 0x000fe2000fffe0ff */
[----:B----4-:R-:W-:Y:S11]  /*6230*/  @P0 BRA `(.L_x_101) ;  /* 0x0000000000080947 */ /* 0x010ff60003800000 */
[----:B------:R-:W2:Y:S02]  /*6240*/  SYNCS.PHASECHK.TRANS64.TRYWAIT P0, [R71+URZ+0xa0], R4 ;  /* 0x0000a004470075a7 */ /* 0x000ea400080011ff */
[----:B--2---:R-:W-:Y:S05]  /*6250*/  @!P0 BRA `(.L_x_102) ;  /* 0x0000003c00a08947 */ /* 0x004fea0003800000 */
.L_x_101:
[----:B------:R-:W-:Y:S05]  /*6260*/  @!P1 BRA `(.L_x_103) ;  /* 0x0000000000409947 */ /* 0x000fea0003800000 */
[----:B------:R-:W1:Y:S01]  /*6270*/  LDCU.64 UR8, c[0x4][0x78] ;  /* 0x01000f00ff0877ac */ /* 0x000e620008000a00 */
[----:B------:R-:W-:Y:S01]  /*6280*/  MOV R3, 0x0 ;  /* 0x0000000000037802 */ /* 0x000fe20000000f00 */
[----:B------:R-:W-:Y:S02]  /*6290*/  HFMA2 R12, -RZ, RZ, 0, 5.9604644775390625e-08 ;  /* 0x00000001ff0c7431 */ /* 0x000fe400000001ff */
[----:B------:R-:W-:Y:S02]  /*62a0*/  IMAD.MOV.U32 R8, RZ, RZ, 0x192 ;  /* 0x00000192ff087424 */ /* 0x000fe400078e00ff */
[----:B------:R-:W-:Y:S01]  /*62b0*/  IMAD.MOV.U32 R13, RZ, RZ, RZ ;  /* 0x000000ffff0d7224 */ /* 0x000fe200078e00ff */
[----:B------:R-:W4:Y:S01]  /*62c0*/  LDCU.64 UR6, c[0x4][0x80] ;  /* 0x01001000ff0677ac */ /* 0x000f220008000a00 */
[----:B------:R-:W3:Y:S01]  /*62d0*/  LDC.64 R2, c[0x4][R3] ;  /* 0x0100000003027b82 */ /* 0x000ee20000000a00 */
[----:B------:R-:W5:Y:S01]  /*62e0*/  LDCU.64 UR4, c[0x4][0x18] ;  /* 0x01000300ff0477ac */ /* 0x000f620008000a00 */
[----:B-1----:R-:W-:Y:S01]  /*62f0*/  MOV R5, UR9 ;  /* 0x0000000900057c02 */ /* 0x002fe20008000f00 */
[----:B--2---:R-:W-:Y:S01]  /*6300*/  IMAD.U32 R4, RZ, RZ, UR8 ;  /* 0x00000008ff047e24 */ /* 0x004fe2000f8e00ff */
[----:B----4-:R-:W-:Y:S01]  /*6310*/  MOV R7, UR7 ;  /* 0x0000000700077c02 */ /* 0x010fe20008000f00 */
[----:B------:R-:W-:Y:S01]  /*6320*/  IMAD.U32 R6, RZ, RZ, UR6 ;  /* 0x00000006ff067e24 */ /* 0x000fe2000f8e00ff */
[----:B-----5:R-:W-:Y:S01]  /*6330*/  MOV R11, UR5 ;  /* 0x00000005000b7c02 */ /* 0x020fe20008000f00 */
[----:B------:R-:W-:Y:S02]  /*6340*/  IMAD.U32 R10, RZ, RZ, UR4 ;  /* 0x00000004ff0a7e24 */ /* 0x000fe4000f8e00ff */
[----:B------:R-:W-:Y:S07]  /*6350*/  LEPC R20, `(.L_x_103) ;  /* 0x000000001014794e */ /* 0x000fee0000000000 */
[----:B---3--:R-:W-:Y:S05]  /*6360*/  CALL.ABS.NOINC R2 ;  /* 0x0000000002007343 */ /* 0x008fea0003c00000 */
.L_x_103:
[-C--:B------:R-:W-:Y:S01]  /*6370*/  F2FP.F16.E4M3.UNPACK_B R42, R72.reuse ;  /* 0x00000048ff2a723e */ /* 0x080fe200020006ff */
[----:B------:R-:W-:Y:S05]  /*6380*/  WARPSYNC.ALL ;  /* 0x0000000000007948 */ /* 0x000fea0003800000 */
[----:B------:R-:W-:Y:S01]  /*6390*/  R2UR UR4, R39 ;  /* 0x00000000270472ca */ /* 0x000fe200000e0000 */
[--C-:B------:R-:W-:Y:S01]  /*63a0*/  HADD2.F32 R40, -RZ, R42.reuse.H0_H0 ;  /* 0x2000002aff287230 */ /* 0x100fe20000004100 */
[----:B------:R-:W-:Y:S01]  /*63b0*/  F2FP.F16.E4M3.UNPACK_B R43, R72.H1 ;  /* 0x00000048ff2b723e */ /* 0x000fe200030006ff */
[----:B------:R-:W-:Y:S01]  /*63c0*/  HADD2.F32 R42, -RZ, R42.H1_H1 ;  /* 0x3000002aff2a7230 */ /* 0x000fe20000004100 */
[-C--:B------:R-:W-:Y:S01]  /*63d0*/  F2FP.F16.E4M3.UNPACK_B R45, R73.reuse ;  /* 0x00000049ff2d723e */ /* 0x080fe200020006ff */
[----:B------:R-:W-:Y:S01]  /*63e0*/  BSSY.RECONVERGENT B0, `(.L_x_104) ;  /* 0x0000099000007945 */ /* 0x000fe20003800200 */
[----:B------:R-:W-:Y:S01]  /*63f0*/  F2FP.F16.E4M3.UNPACK_B R47, R73.H1 ;  /* 0x00000049ff2f723e */ /* 0x000fe200030006ff */
[--C-:B------:R-:W-:Y:S01]  /*6400*/  HADD2.F32 R44, -RZ, R43.reuse.H0_H0 ;  /* 0x2000002bff2c7230 */ /* 0x100fe20000004100 */
[-C--:B------:R-:W-:Y:S01]  /*6410*/  F2FP.F16.E4M3.UNPACK_B R49, R74.reuse ;  /* 0x0000004aff31723e */ /* 0x080fe200020006ff */
[----:B------:R-:W-:Y:S01]  /*6420*/  HADD2.F32 R46, -RZ, R43.H1_H1 ;  /* 0x3000002bff2e7230 */ /* 0x000fe20000004100 */
[----:B------:R-:W-:Y:S01]  /*6430*/  F2FP.F16.E4M3.UNPACK_B R51, R74.H1 ;  /* 0x0000004aff33723e */ /* 0x000fe200030006ff */
[--C-:B------:R-:W-:Y:S01]  /*6440*/  HADD2.F32 R43, -RZ, R45.reuse.H0_H0 ;  /* 0x2000002dff2b7230 */ /* 0x100fe20000004100 */
[-C--:B------:R-:W-:Y:S01]  /*6450*/  F2FP.F16.E4M3.UNPACK_B R53, R75.reuse ;  /* 0x0000004bff35723e */ /* 0x080fe200020006ff */
[----:B-12---:R-:W-:Y:S01]  /*6460*/  LDTM.16dp32bit_t0_t15.x32 R4, tmem[UR4] ;  /* 0x00000004000479ee */ /* 0x006fe20008a80000 */
[----:B------:R-:W3:Y:S01]  /*6470*/  LDTM.16dp32bit_t16_t31.x32 R4, tmem[UR4+0x20] ;  /* 0x00002004000479ee */ /* 0x000ee20008aa0000 */
[----:B------:R-:W-:Y:S01]  /*6480*/  IADD3 R112, PT, PT, R84, UR44, RZ ;  /* 0x0000002c54707c10 */ /* 0x000fe2000fffe0ff */
[----:B------:R-:W-:Y:S01]  /*6490*/  HADD2.F32 R48, -RZ, R45.H1_H1 ;  /* 0x3000002dff307230 */ /* 0x000fe20000004100 */
[----:B------:R-:W-:Y:S01]  /*64a0*/  SHF.L.U32 R103, R90, 0x4, RZ ;  /* 0x000000045a677819 */ /* 0x000fe200000006ff */
[----:B------:R-:W-:Y:S01]  /*64b0*/  HADD2.F32 R52, -RZ, R49.H1_H1 ;  /* 0x30000031ff347230 */ /* 0x000fe20000004100 */
[----:B------:R-:W-:Y:S01]  /*64c0*/  F2FP.F16.E4M3.UNPACK_B R55, R75.H1 ;  /* 0x0000004bff37723e */ /* 0x000fe200030006ff */
[----:B------:R-:W-:Y:S01]  /*64d0*/  HADD2.F32 R56, -RZ, R53.H1_H1 ;  /* 0x30000035ff387230 */ /* 0x000fe20000004100 */
[-C--:B------:R-:W-:Y:S01]  /*64e0*/  F2FP.F16.E4M3.UNPACK_B R57, R76.reuse ;  /* 0x0000004cff39723e */ /* 0x080fe200020006ff */
[--C-:B------:R-:W-:Y:S01]  /*64f0*/  HADD2.F32 R45, -RZ, R47.reuse.H0_H0 ;  /* 0x2000002fff2d7230 */ /* 0x100fe20000004100 */
[----:B------:R-:W-:Y:S01]  /*6500*/  F2FP.F16.E4M3.UNPACK_B R59, R76.H1 ;  /* 0x0000004cff3b723e */ /* 0x000fe200030006ff */
[----:B------:R-:W-:Y:S01]  /*6510*/  HADD2.F32 R50, -RZ, R47.H1_H1 ;  /* 0x3000002fff327230 */ /* 0x000fe20000004100 */
[-C--:B------:R-:W-:Y:S01]  /*6520*/  F2FP.F16.E4M3.UNPACK_B R61, R77.reuse ;  /* 0x0000004dff3d723e */ /* 0x080fe200020006ff */
[----:B------:R-:W-:Y:S01]  /*6530*/  HADD2.F32 R47, -RZ, R49.H0_H0 ;  /* 0x20000031ff2f7230 */ /* 0x000fe20000004100 */
[----:B------:R-:W-:Y:S01]  /*6540*/  F2FP.F16.E4M3.UNPACK_B R63, R77.H1 ;  /* 0x0000004dff3f723e */ /* 0x000fe200030006ff */
[----:B------:R-:W-:Y:S01]  /*6550*/  HADD2.F32 R60, -RZ, R57.H1_H1 ;  /* 0x30000039ff3c7230 */ /* 0x000fe20000004100 */
[-C--:B------:R-:W-:Y:S01]  /*6560*/  F2FP.F16.E4M3.UNPACK_B R65, R78.reuse ;  /* 0x0000004eff41723e */ /* 0x080fe200020006ff */
[----:B------:R-:W-:Y:S01]  /*6570*/  HADD2.F32 R64, -RZ, R61.H1_H1 ;  /* 0x3000003dff407230 */ /* 0x000fe20000004100 */
[----:B------:R-:W-:Y:S01]  /*6580*/  F2FP.F16.E4M3.UNPACK_B R67, R78.H1 ;  /* 0x0000004eff43723e */ /* 0x000fe200030006ff */
[----:B------:R-:W-:Y:S01]  /*6590*/  HADD2.F32 R49, -RZ, R51.H0_H0 ;  /* 0x20000033ff317230 */ /* 0x000fe20000004100 */
[----:B------:R-:W-:Y:S01]  /*65a0*/  ISETP.NE.AND P0, PT, R97, RZ, PT ;  /* 0x000000ff6100720c */ /* 0x000fe20003f05270 */
[----:B------:R-:W-:Y:S01]  /*65b0*/  HADD2.F32 R68, -RZ, R65.H1_H1 ;  /* 0x30000041ff447230 */ /* 0x000fe20000004100 */
[----:B------:R-:W-:Y:S01]  /*65c0*/  ISETP.NE.AND P6, PT, R102, RZ, PT ;  /* 0x000000ff6600720c */ /* 0x000fe20003fc5270 */
[----:B------:R-:W-:Y:S02]  /*65d0*/  HADD2.F32 R54, -RZ, R51.H1_H1 ;  /* 0x30000033ff367230 */ /* 0x000fe40000004100 */
[C---:B---3--:R-:W-:Y:S01]  /*65e0*/  FMUL R0, R38.reuse, R4 ;  /* 0x0000000426007220 */ /* 0x048fe20000400000 */
[C---:B------:R-:W-:Y:S01]  /*65f0*/  FMUL R2, R38.reuse, R5 ;  /* 0x0000000526027220 */ /* 0x040fe20000400000 */
[C---:B------:R-:W-:Y:S01]  /*6600*/  FMUL R4, R38.reuse, R8 ;  /* 0x0000000826047220 */ /* 0x040fe20000400000 */
[C---:B------:R-:W-:Y:S01]  /*6610*/  FMUL R5, R38.reuse, R9 ;  /* 0x0000000926057220 */ /* 0x040fe20000400000 */
[C---:B------:R-:W-:Y:S01]  /*6620*/  FFMA R0, R41.reuse, R40, R0 ;  /* 0x0000002829007223 */ /* 0x040fe20000000000 */
[C---:B------:R-:W-:Y:S01]  /*6630*/  FFMA R2, R41.reuse, R42, R2 ;  /* 0x0000002a29027223 */ /* 0x040fe20000000002 */
[C---:B------:R-:W-:Y:S01]  /*6640*/  FMUL R8, R38.reuse, R12 ;  /* 0x0000000c26087220 */ /* 0x040fe20000400000 */
[C---:B------:R-:W-:Y:S01]  /*6650*/  FMUL R9, R38.reuse, R13 ;  /* 0x0000000d26097220 */ /* 0x040fe20000400000 */
[----:B------:R-:W-:Y:S02]  /*6660*/  HADD2.F32 R51, -RZ, R53.H0_H0 ;  /* 0x20000035ff337230 */ /* 0x000fe40000004100 */
[C---:B------:R-:W-:Y:S01]  /*6670*/  FMUL R12, R38.reuse, R16 ;  /* 0x00000010260c7220 */ /* 0x040fe20000400000 */
        /* <DEDUP_REMOVED lines=13> */
[C---:B------:R-:W-:Y:S01]  /*6750*/  FFMA R3, R41.reuse, R44, R3 ;  /* 0x0000002c29037223 */ /* 0x040fe20000000003 */
[----:B------:R-:W-:Y:S01]  /*6760*/  F2FP.F16.E4M3.UNPACK_B R40, R79 ;  /* 0x0000004fff28723e */ /* 0x000fe200020006ff */
[C---:B------:R-:W-:Y:S01]  /*6770*/  FFMA R7, R41.reuse, R46, R7 ;  /* 0x0000002e29077223 */ /* 0x040fe20000000007 */
[C---:B------:R-:W-:Y:S01]  /*6780*/  FFMA R4, R41.reuse, R43, R4 ;  /* 0x0000002b29047223 */ /* 0x040fe20000000004 */
[----:B------:R-:W-:Y:S01]  /*6790*/  F2FP.F16.E4M3.UNPACK_B R42, R79.H1 ;  /* 0x0000004fff2a723e */ /* 0x000fe200030006ff */
[C---:B------:R-:W-:Y:S01]  /*67a0*/  FFMA R5, R41.reuse, R48, R5 ;  /* 0x0000003029057223 */ /* 0x040fe20000000005 */
[----:B------:R-:W-:Y:S01]  /*67b0*/  FFMA R6, R41, R45, R6 ;  /* 0x0000002d29067223 */ /* 0x000fe20000000006 */
[----:B------:R-:W-:Y:S01]  /*67c0*/  F2FP.SATFINITE.E4M3.F32.PACK_AB_MERGE_C R99, R7, R3, RZ ;  /* 0x000000030763723e */ /* 0x000fe200048070ff */
[C---:B------:R-:W-:Y:S01]  /*67d0*/  FFMA R11, R41.reuse, R50, R11 ;  /* 0x00000032290b7223 */ /* 0x040fe2000000000b */
[C---:B------:R-:W-:Y:S01]  /*67e0*/  FFMA R8, R41.reuse, R47, R8 ;  /* 0x0000002f29087223 */ /* 0x040fe20000000008 */
[----:B------:R-:W-:Y:S01]  /*67f0*/  FMUL R10, R38, R14 ;  /* 0x0000000e260a7220 */ /* 0x000fe20000400000 */
[----:B------:R-:W-:Y:S01]  /*6800*/  F2FP.SATFINITE.E4M3.F32.PACK_AB_MERGE_C R104, R2, R0, R99 ;  /* 0x000000000268723e */ /* 0x000fe20004807063 */
[----:B------:R-:W-:Y:S01]  /*6810*/  FFMA R9, R41, R52, R9 ;  /* 0x0000003429097223 */ /* 0x000fe20000000009 */
[----:B------:R-:W-:Y:S01]  /*6820*/  F2FP.SATFINITE.E4M3.F32.PACK_AB_MERGE_C R105, R11, R6, RZ ;  /* 0x000000060b69723e */ /* 0x000fe200048070ff */
[----:B------:R-:W-:Y:S01]  /*6830*/  FFMA R10, R41, R49, R10 ;  /* 0x00000031290a7223 */ /* 0x000fe2000000000a */
[----:B------:R-:W-:Y:S01]  /*6840*/  IADD3 R99, PT, PT, R112, R103, RZ ;  /* 0x0000006770637210 */ /* 0x000fe20007ffe0ff */
[C---:B------:R-:W-:Y:S01]  /*6850*/  FMUL R15, R38.reuse, R15 ;  /* 0x0000000f260f7220 */ /* 0x040fe20000400000 */
[--C-:B------:R-:W-:Y:S01]  /*6860*/  HADD2.F32 R53, -RZ, R55.reuse.H0_H0 ;  /* 0x20000037ff357230 */ /* 0x100fe20000004100 */
[----:B------:R-:W-:Y:S01]  /*6870*/  F2FP.SATFINITE.E4M3.F32.PACK_AB_MERGE_C R105, R5, R4, R105 ;  /* 0x000000040569723e */ /* 0x000fe20004807069 */
[----:B------:R-:W-:Y:S02]  /*6880*/  HADD2.F32 R58, -RZ, R55.H1_H1 ;  /* 0x30000037ff3a7230 */ /* 0x000fe40000004100 */
[C---:B------:R-:W-:Y:S01]  /*6890*/  FFMA R15, R41.reuse, R54, R15 ;  /* 0x00000036290f7223 */ /* 0x040fe2000000000f */
[C---:B------:R-:W-:Y:S01]  /*68a0*/  FFMA R12, R41.reuse, R51, R12 ;  /* 0x00000033290c7223 */ /* 0x040fe2000000000c */
[C---:B------:R-:W-:Y:S01]  /*68b0*/  FFMA R13, R41.reuse, R56, R13 ;  /* 0x00000038290d7223 */ /* 0x040fe2000000000d */
[----:B------:R-:W-:Y:S02]  /*68c0*/  HADD2.F32 R55, -RZ, R57.H0_H0 ;  /* 0x20000039ff377230 */ /* 0x000fe40000004100 */
[C---:B------:R-:W-:Y:S01]  /*68d0*/  FMUL R14, R38.reuse, R18 ;  /* 0x00000012260e7220 */ /* 0x040fe20000400000 */
[C---:B------:R-:W-:Y:S01]  /*68e0*/  FMUL R19, R38.reuse, R19 ;  /* 0x0000001326137220 */ /* 0x040fe20000400000 */
[--C-:B------:R-:W-:Y:S02]  /*68f0*/  HADD2.F32 R57, -RZ, R59.reuse.H0_H0 ;  /* 0x2000003bff397230 */ /* 0x100fe40000004100 */
[C---:B------:R-:W-:Y:S01]  /*6900*/  FMUL R18, R38.reuse, R22 ;  /* 0x0000001626127220 */ /* 0x040fe20000400000 */
[C---:B------:R-:W-:Y:S01]  /*6910*/  FFMA R14, R41.reuse, R53, R14 ;  /* 0x00000035290e7223 */ /* 0x040fe2000000000e */
[----:B------:R-:W-:Y:S02]  /*6920*/  HADD2.F32 R62, -RZ, R59.H1_H1 ;  /* 0x3000003bff3e7230 */ /* 0x000fe40000004100 */
[C---:B------:R-:W-:Y:S01]  /*6930*/  FFMA R19, R41.reuse, R58, R19 ;  /* 0x0000003a29137223 */ /* 0x040fe20000000013 */
[----:B------:R-:W-:Y:S02]  /*6940*/  HADD2.F32 R59, -RZ, R61.H0_H0 ;  /* 0x2000003dff3b7230 */ /* 0x000fe40000004100 */
[C---:B------:R-:W-:Y:S01]  /*6950*/  FMUL R23, R38.reuse, R23 ;  /* 0x0000001726177220 */ /* 0x040fe20000400000 */
[C---:B------:R-:W-:Y:S01]  /*6960*/  FFMA R16, R41.reuse, R55, R16 ;  /* 0x0000003729107223 */ /* 0x040fe20000000010 */
[C---:B------:R-:W-:Y:S01]  /*6970*/  FFMA R17, R41.reuse, R60, R17 ;  /* 0x0000003c29117223 */ /* 0x040fe20000000011 */
[--C-:B------:R-:W-:Y:S02]  /*6980*/  HADD2.F32 R61, -RZ, R63.reuse.H0_H0 ;  /* 0x2000003fff3d7230 */ /* 0x100fe40000004100 */
[C---:B------:R-:W-:Y:S01]  /*6990*/  FFMA R18, R41.reuse, R57, R18 ;  /* 0x0000003929127223 */ /* 0x040fe20000000012 */
[----:B------:R-:W-:Y:S02]  /*69a0*/  HADD2.F32 R66, -RZ, R63.H1_H1 ;  /* 0x3000003fff427230 */ /* 0x000fe40000004100 */
[C---:B------:R-:W-:Y:S01]  /*69b0*/  FMUL R22, R38.reuse, R26 ;  /* 0x0000001a26167220 */ /* 0x040fe20000400000 */
[----:B------:R-:W-:Y:S02]  /*69c0*/  HADD2.F32 R63, -RZ, R65.H0_H0 ;  /* 0x20000041ff3f7230 */ /* 0x000fe40000004100 */
[C---:B------:R-:W-:Y:S01]  /*69d0*/  FFMA R23, R41.reuse, R62, R23 ;  /* 0x0000003e29177223 */ /* 0x040fe20000000017 */
[C---:B------:R-:W-:Y:S01]  /*69e0*/  FMUL R27, R38.reuse, R27 ;  /* 0x0000001b261b7220 */ /* 0x040fe20000400000 */
[C---:B------:R-:W-:Y:S01]  /*69f0*/  FFMA R20, R41.reuse, R59, R20 ;  /* 0x0000003b29147223 */ /* 0x040fe20000000014 */
[C---:B------:R-:W-:Y:S01]  /*6a00*/  FFMA R21, R41.reuse, R64, R21 ;  /* 0x0000004029157223 */ /* 0x040fe20000000015 */
[--C-:B------:R-:W-:Y:S02]  /*6a10*/  HADD2.F32 R65, -RZ, R67.reuse.H0_H0 ;  /* 0x20000043ff417230 */ /* 0x100fe40000004100 */
[C---:B------:R-:W-:Y:S01]  /*6a20*/  FFMA R22, R41.reuse, R61, R22 ;  /* 0x0000003d29167223 */ /* 0x040fe20000000016 */
[----:B------:R-:W-:Y:S02]  /*6a30*/  HADD2.F32 R70, -RZ, R67.H1_H1 ;  /* 0x30000043ff467230 */ /* 0x000fe40000004100 */
[C---:B------:R-:W-:Y:S01]  /*6a40*/  FMUL R26, R38.reuse, R30 ;  /* 0x0000001e261a7220 */ /* 0x040fe20000400000 */
[--C-:B------:R-:W-:Y:S02]  /*6a50*/  HADD2.F32 R67, -RZ, R40.reuse.H0_H0 ;  /* 0x20000028ff437230 */ /* 0x100fe40000004100 */
[C---:B------:R-:W-:Y:S01]  /*6a60*/  FFMA R27, R41.reuse, R66, R27 ;  /* 0x00000042291b7223 */ /* 0x040fe2000000001b */
[C---:B------:R-:W-:Y:S01]  /*6a70*/  FMUL R31, R38.reuse, R31 ;  /* 0x0000001f261f7220 */ /* 0x040fe20000400000 */
[C---:B------:R-:W-:Y:S01]  /*6a80*/  FFMA R24, R41.reuse, R63, R24 ;  /* 0x0000003f29187223 */ /* 0x040fe20000000018 */
[----:B------:R-:W-:Y:S02]  /*6a90*/  HADD2.F32 R40, -RZ, R40.H1_H1 ;  /* 0x30000028ff287230 */ /* 0x000fe40000004100 */
[C---:B------:R-:W-:Y:S01]  /*6aa0*/  FFMA R25, R41.reuse, R68, R25 ;  /* 0x0000004429197223 */ /* 0x040fe20000000019 */
[--C-:B------:R-:W-:Y:S02]  /*6ab0*/  HADD2.F32 R69, -RZ, R42.reuse.H0_H0 ;  /* 0x2000002aff457230 */ /* 0x100fe40000004100 */
[C---:B------:R-:W-:Y:S01]  /*6ac0*/  FFMA R26, R41.reuse, R65, R26 ;  /* 0x00000041291a7223 */ /* 0x040fe2000000001a */
[----:B------:R-:W-:Y:S02]  /*6ad0*/  HADD2.F32 R42, -RZ, R42.H1_H1 ;  /* 0x3000002aff2a7230 */ /* 0x000fe40000004100 */
[C---:B------:R-:W-:Y:S01]  /*6ae0*/  FMUL R30, R38.reuse, R34 ;  /* 0x00000022261e7220 */ /* 0x040fe20000400000 */
[----:B------:R-:W-:Y:S01]  /*6af0*/  FFMA R31, R41, R70, R31 ;  /* 0x00000046291f7223 */ /* 0x000fe2000000001f */
[----:B------:R-:W-:Y:S01]  /*6b00*/  FMUL R35, R38, R35 ;  /* 0x0000002326237220 */ /* 0x000fe20000400000 */
[----:B------:R-:W-:Y:S01]  /*6b10*/  F2FP.SATFINITE.E4M3.F32.PACK_AB_MERGE_C R106, R15, R10, RZ ;  /* 0x0000000a0f6a723e */ /* 0x000fe200048070ff */
[----:B------:R-:W-:Y:S01]  /*6b20*/  FFMA R28, R41, R67, R28 ;  /* 0x00000043291c7223 */ /* 0x000fe2000000001c */
[----:B------:R-:W-:Y:S01]  /*6b30*/  F2FP.SATFINITE.E4M3.F32.PACK_AB_MERGE_C R107, R19, R14, RZ ;  /* 0x0000000e136b723e */ /* 0x000fe200048070ff */
[C---:B------:R-:W-:Y:S01]  /*6b40*/  FFMA R29, R41.reuse, R40, R29 ;  /* 0x00000028291d7223 */ /* 0x040fe2000000001d */
[C---:B------:R-:W-:Y:S01]  /*6b50*/  FFMA R30, R41.reuse, R69, R30 ;  /* 0x00000045291e7223 */ /* 0x040fe2000000001e */
[----:B------:R-:W-:Y:S01]  /*6b60*/  FFMA R35, R41, R42, R35 ;  /* 0x0000002a29237223 */ /* 0x000fe20000000023 */
[----:B------:R-:W-:Y:S02]  /*6b70*/  F2FP.SATFINITE.E4M3.F32.PACK_AB_MERGE_C R106, R9, R8, R106 ;  /* 0x00000008096a723e */ /* 0x000fe4000480706a */
[----:B------:R-:W-:Y:S02]  /*6b80*/  F2FP.SATFINITE.E4M3.F32.PACK_AB_MERGE_C R107, R13, R12, R107 ;  /* 0x0000000c0d6b723e */ /* 0x000fe4000480706b */
[----:B------:R-:W-:Y:S02]  /*6b90*/  F2FP.SATFINITE.E4M3.F32.PACK_AB_MERGE_C R108, R23, R18, RZ ;  /* 0x00000012176c723e */ /* 0x000fe400048070ff */
[----:B------:R-:W-:Y:S01]  /*6ba0*/  F2FP.SATFINITE.E4M3.F32.PACK_AB_MERGE_C R109, R27, R22, RZ ;  /* 0x000000161b6d723e */ /* 0x000fe200048070ff */
[----:B------:R1:W-:Y:S01]  /*6bb0*/  STS.128 [R84+UR44+0x4200], R104 ;  /* 0x0042006854007988 */ /* 0x0003e20008000c2c */
[----:B------:R-:W-:Y:S02]  /*6bc0*/  F2FP.SATFINITE.E4M3.F32.PACK_AB_MERGE_C R113, R31, R26, RZ ;  /* 0x0000001a1f71723e */ /* 0x000fe400048070ff */
[----:B------:R-:W-:Y:S02]  /*6bd0*/  F2FP.SATFINITE.E4M3.F32.PACK_AB_MERGE_C R114, R35, R30, RZ ;  /* 0x0000001e2372723e */ /* 0x000fe400048070ff */
[----:B------:R-:W-:Y:S02]  /*6be0*/  F2FP.SATFINITE.E4M3.F32.PACK_AB_MERGE_C R108, R17, R16, R108 ;  /* 0x00000010116c723e */ /* 0x000fe4000480706c */
[----:B------:R-:W-:Y:S02]  /*6bf0*/  F2FP.SATFINITE.E4M3.F32.PACK_AB_MERGE_C R109, R21, R20, R109 ;  /* 0x00000014156d723e */ /* 0x000fe4000480706d */
[----:B------:R-:W-:Y:S02]  /*6c00*/  F2FP.SATFINITE.E4M3.F32.PACK_AB_MERGE_C R110, R25, R24, R113 ;  /* 0x00000018196e723e */ /* 0x000fe40004807071 */
[----:B------:R-:W-:Y:S02]  /*6c10*/  F2FP.SATFINITE.E4M3.F32.PACK_AB_MERGE_C R111, R29, R28, R114 ;  /* 0x0000001c1d6f723e */ /* 0x000fe40004807072 */
[----:B------:R-:W-:Y:S02]  /*6c20*/  LEA R112, R93, UR44, 0x3 ;  /* 0x0000002c5d707c11 */ /* 0x000fe4000f8e18ff */
[----:B------:R-:W-:Y:S01]  /*6c30*/  @P6 SHF.L.U32 R113, R91, 0x1f, RZ ;  /* 0x0000001f5b716819 */ /* 0x000fe200000006ff */
[----:B------:R1:W-:Y:S01]  /*6c40*/  STS.128 [R99+0x4210], R108 ;  /* 0x0042106c63007388 */ /* 0x0003e20000000c00 */
[----:B------:R-:W-:Y:S01]  /*6c50*/  @!PT LDS RZ, [RZ] ;  /* 0x00000000fffff984 */ /* 0x000fe20000000800 */
[----:B------:R-:W-:Y:S01]  /*6c60*/  @!PT LDS RZ, [RZ] ;  /* 0x00000000fffff984 */ /* 0x000fe20000000800 */
[----:B------:R-:W-:Y:S01]  /*6c70*/  @!PT LDS RZ, [RZ] ;  /* 0x00000000fffff984 */ /* 0x000fe20000000800 */
[----:B------:R-:W-:Y:S01]  /*6c80*/  @!PT LDS RZ, [RZ] ;  /* 0x00000000fffff984 */ /* 0x000fe20000000800 */
[----:B------:R2:W-:Y:S07]  /*6c90*/  MEMBAR.ALL.CTA ;  /* 0x0000000000007992 */ /* 0x0005ee0000008000 */
[----:B--2---:R-:W2:Y:S02]  /*6ca0*/  FENCE.VIEW.ASYNC.S ;  /* 0x00000000000073c6 */ /* 0x004ea40000000000 */
[----:B--2---:R-:W-:Y:S06]  /*6cb0*/  BAR.SYNC.DEFER_BLOCKING 0x1, 0x80 ;  /* 0x0042000000007b1d */ /* 0x004fec0000010000 */
[----:B------:R-:W-:Y:S05]  /*6cc0*/  @P0 BRA `(.L_x_105) ;  /* 0x0000000000280947 */ /* 0x000fea0003800000 */
[----:B------:R-:W-:Y:S01]  /*6cd0*/  UIADD3 UR4, UPT, UPT, UR44, 0x4200, URZ ;  /* 0x000042002c047890 */ /* 0x000fe2000fffe0ff */
[----:B------:R-:W-:Y:S05]  /*6ce0*/  UMOV UR51, UR36 ;  /* 0x0000002400337c82 */ /* 0x000fea0008000000 */
[----:B------:R-:W-:Y:S01]  /*6cf0*/  MOV R96, UR4 ;  /* 0x0000000400607c02 */ /* 0x000fe20008000f00 */
[----:B------:R-:W-:Y:S03]  /*6d00*/  UIADD3 UR4, UP0, UPT, UR62, 0x680, URZ ;  /* 0x000006803e047890 */ /* 0x000fe6000ff1e0ff */
[----:B------:R-:W-:Y:S01]  /*6d10*/  R2UR UR48, R96 ;  /* 0x00000000603072ca */ /* 0x000fe200000e0000 */
[----:B------:R-:W-:Y:S11]  /*6d20*/  UIADD3.X UR5, UPT, UPT, URZ, UR63, URZ, UP0, !UPT ;  /* 0x0000003fff057290 */ /* 0x000ff600087fe4ff */
[----:B------:R-:W-:Y:S01]  /*6d30*/  @!UPT UIADD3 URZ, UPT, UPT, URZ, URZ, URZ ;  /* 0x000000fffffff290 */ /* 0x000fe2000fffe0ff */
[----:B------:R2:W-:Y:S01]  /*6d40*/  UTMASTG.3D [UR48], [UR4] ;  /* 0x00000030040073b5 */ /* 0x0005e20008010000 */
[----:B------:R0:W-:Y:S01]  /*6d50*/  UTMACMDFLUSH ;  /* 0x00000000000079b7 */ /* 0x0001e20000000000 */
[----:B--2---:R-:W-:Y:S04]  /*6d60*/  DEPBAR.LE SB0, 0x1 ;  /* 0x000080400000791a */ /* 0x004fe80000000000 */
.L_x_105:
[----:B------:R-:W-:Y:S05]  /*6d70*/  BSYNC.RECONVERGENT B0 ;  /* 0x0000000000007941 */ /* 0x000fea0003800200 */
.L_x_104:
[----:B------:R-:W-:Y:S06]  /*6d80*/  BAR.SYNC.DEFER_BLOCKING 0x1, 0x80 ;  /* 0x0042000000007b1d */ /* 0x000fec0000010000 */
[----:B------:R-:W2:Y:S01]  /*6d90*/  @P6 SYNCS.PHASECHK.TRANS64.TRYWAIT P0, [R112+URZ+0x30], R113 ;  /* 0x00003071700065a7 */ /* 0x000ea200080011ff */
[----:B------:R-:W-:Y:S01]  /*6da0*/  BSSY B1, `(.L_x_106) ;  /* 0x0000020000017945 */ /* 0x000fe20003800000 */
[----:B--2---:R-:W-:Y:S03]  /*6db0*/  @P6 SEL R100, RZ, 0x1, !P0 ;  /* 0x00000001ff646807 */ /* 0x004fe60004000000 */
[----:B------:R-:W-:Y:S05]  /*6dc0*/  @!P6 BRA `(.L_x_107) ;  /* 0x000000000074e947 */ /* 0x000fea0003800000 */
[----:B------:R-:W-:Y:S01]  /*6dd0*/  ISETP.NE.AND P1, PT, R101, RZ, PT ;  /* 0x000000ff6500720c */ /* 0x000fe20003f25270 */
[----:B------:R-:W2:Y:S01]  /*6de0*/  S2R R0, SR_CgaCtaId ;  /* 0x0000000000007919 */ /* 0x000ea20000008800 */
[----:B------:R-:W-:Y:S01]  /*6df0*/  ISETP.NE.AND P0, PT, R100, RZ, PT ;  /* 0x000000ff6400720c */ /* 0x000fe20003f05270 */
[----:B------:R-:W-:Y:S10]  /*6e00*/  BSSY B0, `(.L_x_108) ;  /* 0x0000008000007945 */ /* 0x000ff40003800000 */
[----:B------:R-:W-:Y:S05]  /*6e10*/  @P1 IMAD R2, R93, 0x1000, R84 ;  /* 0x000010005d021824 */ /* 0x000fea00078e0254 */
[----:B------:R-:W-:Y:S05]  /*6e20*/  @P1 IADD3 R4, PT, PT, R2, UR44, RZ ;  /* 0x0000002c02041c10 */ /* 0x000fea000fffe0ff */
[----:B------:R-:W-:Y:S01]  /*6e30*/  @P1 IMAD.IADD R4, R4, 0x1, R103 ;  /* 0x0000000104041824 */ /* 0x000fe200078e0267 */
[----:B------:R-:W-:Y:S06]  /*6e40*/  @P0 BRA `(.L_x_109) ;  /* 0x00000000000c0947 */ /* 0x000fec0003800000 */
[----:B------:R-:W-:Y:S04]  /*6e50*/  SHF.L.U32 R3, R91, 0x1f, RZ ;  /* 0x0000001f5b037819 */ /* 0x000fe800000006ff */
[----:B------:R-:W3:Y:S02]  /*6e60*/  SYNCS.PHASECHK.TRANS64.TRYWAIT P0, [R112+URZ+0x30], R3 ;  /* 0x00003003700075a7 */ /* 0x000ee400080011ff */
[----:B---3--:R-:W-:Y:S05]  /*6e70*/  @!P0 BRA `(.L_x_110) ;  /* 0x0000003000ac8947 */ /* 0x008fea0003800000 */
.L_x_109:
[----:B------:R-:W-:Y:S05]  /*6e80*/  BSYNC B0 ;  /* 0x0000000000007941 */ /* 0x000fea0003800000 */
.L_x_108:
[----:B------:R-:W-:Y:S01]  /*6e90*/  ISETP.NE.AND P0, PT, R101, RZ, PT ;  /* 0x000000ff6500720c */ /* 0x000fe20003f05270 */
[----:B---3--:R-:W-:Y:S02]  /*6ea0*/  VIADD R3, R112, 0x50 ;  /* 0x0000005070037836 */ /* 0x008fe40000000000 */
[----:B------:R-:W-:Y:S03]  /*6eb0*/  VIADD R93, R93, 0x1 ;  /* 0x000000015d5d7836 */ /* 0x000fe60000000000 */
[----:B--2---:R-:W-:Y:S07]  /*6ec0*/  PRMT R0, R0, 0x654, R3 ;  /* 0x0000065400007816 */ /* 0x004fee0000000003 */
[----:B------:R2:W3:Y:S04]  /*6ed0*/  @P0 LDS.128 R72, [R2+UR44+0x200] ;  /* 0x0002002c02480984 */ /* 0x0004e80008000c00 */
[----:B------:R2:W4:Y:S01]  /*6ee0*/  @P0 LDS.128 R76, [R4+0x210] ;  /* 0x00021000044c0984 */ /* 0x0005220000000c00 */
        /* <DEDUP_REMOVED lines=10> */
[----:B--23--:R-:W-:Y:S02]  /*6f90*/  LOP3.LUT R91, R91, R0, RZ, 0x3c, !PT ;  /* 0x000000005b5b7212 */ /* 0x00cfe400078e3cff */
.L_x_107:
[----:B------:R-:W-:Y:S05]  /*6fa0*/  BSYNC B1 ;  /* 0x0000000000017941 */ /* 0x000fea0003800000 */
.L_x_106:
[----:B------:R-:W-:Y:S05]  /*6fb0*/  VIADD R3, R39, 0x40 ;  /* 0x0000004027037836 */ /* 0x000fea0000000000 */
[----:B------:R-:W-:Y:S04]  /*6fc0*/  SHF.R.U32.HI R3, RZ, 0x15, R3 ;  /* 0x00000015ff037819 */ /* 0x000fe80000011603 */
[----:B------:R-:W-:Y:S11]  /*6fd0*/  LOP3.LUT P0, RZ, R3, 0x3, R86, 0x48, !PT ;  /* 0x0000000303ff7812 */ /* 0x000ff60007804856 */
[----:B------:R-:W-:Y:S02]  /*6fe0*/  @!UPT UIADD3 URZ, UPT, UPT, URZ, URZ, URZ ;  /* 0x000000fffffff290 */ /* 0x000fe4000fffe0ff */
[----:B------:R-:W-:Y:S05]  /*6ff0*/  @!P0 BRA `(.L_x_111) ;  /* 0x0000000000408947 */ /* 0x000fea0003800000 */
[----:B------:R-:W2:Y:S01]  /*7000*/  LDCU.64 UR8, c[0x4][0x78] ;  /* 0x01000f00ff0877ac */ /* 0x000ea20008000a00 */
[----:B------:R-:W-:Y:S01]  /*7010*/  MOV R3, 0x0 ;  /* 0x0000000000037802 */ /* 0x000fe20000000f00 */
[----:B------:R-:W-:Y:S02]  /*7020*/  HFMA2 R12, -RZ, RZ, 0, 5.9604644775390625e-08 ;  /* 0x00000001ff0c7431 */ /* 0x000fe400000001ff */
[----:B------:R-:W-:Y:S02]  /*7030*/  IMAD.MOV.U32 R8, RZ, RZ, 0x192 ;  /* 0x00000192ff087424 */ /* 0x000fe400078e00ff */
[----:B------:R-:W-:Y:S01]  /*7040*/  IMAD.MOV.U32 R13, RZ, RZ, RZ ;  /* 0x000000ffff0d7224 */ /* 0x000fe200078e00ff */
[----:B------:R-:W3:Y:S01]  /*7050*/  LDCU.64 UR6, c[0x4][0x80] ;  /* 0x01001000ff0677ac */ /* 0x000ee20008000a00 */
[----:B------:R-:W1:Y:S01]  /*7060*/  LDC.64 R2, c[0x4][R3] ;  /* 0x0100000003027b82 */ /* 0x000e620000000a00 */
[----:B------:R-:W5:Y:S01]  /*7070*/  LDCU.64 UR4, c[0x4][0x18] ;  /* 0x01000300ff0477ac */ /* 0x000f620008000a00 */
[----:B--2---:R-:W-:Y:S01]  /*7080*/  MOV R5, UR9 ;  /* 0x0000000900057c02 */ /* 0x004fe20008000f00 */
[----:B------:R-:W-:Y:S01]  /*7090*/  IMAD.U32 R4, RZ, RZ, UR8 ;  /* 0x00000008ff047e24 */ /* 0x000fe2000f8e00ff */
[----:B---3--:R-:W-:Y:S01]  /*70a0*/  MOV R7, UR7 ;  /* 0x0000000700077c02 */ /* 0x008fe20008000f00 */
[----:B------:R-:W-:Y:S01]  /*70b0*/  IMAD.U32 R6, RZ, RZ, UR6 ;  /* 0x00000006ff067e24 */ /* 0x000fe2000f8e00ff */
[----:B-----5:R-:W-:Y:S01]  /*70c0*/  MOV R11, UR5 ;  /* 0x00000005000b7c02 */ /* 0x020fe20008000f00 */
[----:B------:R-:W-:Y:S02]  /*70d0*/  IMAD.U32 R10, RZ, RZ, UR4 ;  /* 0x00000004ff0a7e24 */ /* 0x000fe4000f8e00ff */
[----:B------:R-:W-:Y:S07]  /*70e0*/  LEPC R20, `(.L_x_111) ;  /* 0x000000001014794e */ /* 0x000fee0000000000 */
[----:B-1--4-:R-:W-:Y:S05]  /*70f0*/  CALL.ABS.NOINC R2 ;  /* 0x0000000002007343 */ /* 0x012fea0003c00000 */
.L_x_111:
        /* <DEDUP_REMOVED lines=14> */
[----:B------:R-:W-:Y:S01]  /*71e0*/  F2FP.F16.E4M3.UNPACK_B R54, R75 ;  /* 0x0000004bff36723e */ /* 0x000fe200020006ff */
[----:B------:R-:W-:Y:S01]  /*71f0*/  LDTM.16dp32bit_t0_t15.x32 R4, tmem[UR4+0x40] ;  /* 0x00004004000479ee */ /* 0x000fe20008a80000 */
[----:B------:R-:W2:Y:S01]  /*7200*/  LDTM.16dp32bit_t16_t31.x32 R4, tmem[UR4+0x60] ;  /* 0x00006004000479ee */ /* 0x000ea20008aa0000 */
[----:B------:R-:W-:Y:S01]  /*7210*/  HADD2.F32 R46, -RZ, R46.H1_H1 ;  /* 0x3000002eff2e7230 */ /* 0x000fe20000004100 */
[----:B----4-:R-:W-:Y:S01]  /*7220*/  F2FP.F16.E4M3.UNPACK_B R58, R76 ;  /* 0x0000004cff3a723e */ /* 0x010fe200020006ff */
[--C-:B------:R-:W-:Y:S01]  /*7230*/  HADD2.F32 R49, -RZ, R50.reuse.H0_H0 ;  /* 0x20000032ff317230 */ /* 0x100fe20000004100 */
[----:B------:R-:W-:Y:S01]  /*7240*/  F2FP.F16.E4M3.UNPACK_B R62, R77 ;  /* 0x0000004dff3e723e */ /* 0x000fe200020006ff */
[----:B------:R-:W-:Y:S01]  /*7250*/  HADD2.F32 R50, -RZ, R50.H1_H1 ;  /* 0x30000032ff327230 */ /* 0x000fe20000004100 */
[----:B------:R-:W-:Y:S01]  /*7260*/  F2FP.F16.E4M3.UNPACK_B R66, R78 ;  /* 0x0000004eff42723e */ /* 0x000fe200020006ff */
[--C-:B------:R-:W-:Y:S01]  /*7270*/  HADD2.F32 R53, -RZ, R54.reuse.H0_H0 ;  /* 0x20000036ff357230 */ /* 0x100fe20000004100 */
[----:B------:R-:W-:Y:S01]  /*7280*/  F2FP.F16.E4M3.UNPACK_B R70, R79 ;  /* 0x0000004fff46723e */ /* 0x000fe200020006ff */
[----:B------:R-:W-:Y:S01]  /*7290*/  HADD2.F32 R54, -RZ, R54.H1_H1 ;  /* 0x30000036ff367230 */ /* 0x000fe20000004100 */
[----:B------:R-:W-:Y:S01]  /*72a0*/  F2FP.F16.E4M3.UNPACK_B R56, R75.H1 ;  /* 0x0000004bff38723e */ /* 0x000fe200030006ff */
[--C-:B------:R-:W-:Y:S01]  /*72b0*/  HADD2.F32 R57, -RZ, R58.reuse.H0_H0 ;  /* 0x2000003aff397230 */ /* 0x100fe20000004100 */
[----:B------:R-:W-:Y:S01]  /*72c0*/  F2FP.F16.E4M3.UNPACK_B R60, R76.H1 ;  /* 0x0000004cff3c723e */ /* 0x000fe200030006ff */
[----:B------:R-:W-:Y:S01]  /*72d0*/  HADD2.F32 R58, -RZ, R58.H1_H1 ;  /* 0x3000003aff3a7230 */ /* 0x000fe20000004100 */
[----:B------:R-:W-:Y:S01]  /*72e0*/  F2FP.F16.E4M3.UNPACK_B R64, R77.H1 ;  /* 0x0000004dff40723e */ /* 0x000fe200030006ff */
[--C-:B------:R-:W-:Y:S01]  /*72f0*/  HADD2.F32 R61, -RZ, R62.reuse.H0_H0 ;  /* 0x2000003eff3d7230 */ /* 0x100fe20000004100 */
[----:B------:R-:W-:Y:S01]  /*7300*/  F2FP.F16.E4M3.UNPACK_B R68, R78.H1 ;  /* 0x0000004eff44723e */ /* 0x000fe200030006ff */
[----:B------:R-:W-:Y:S01]  /*7310*/  HADD2.F32 R62, -RZ, R62.H1_H1 ;  /* 0x3000003eff3e7230 */ /* 0x000fe20000004100 */
[----:B------:R-:W-:Y:S01]  /*7320*/  ISETP.NE.AND P0, PT, R97, RZ, PT ;  /* 0x000000ff6100720c */ /* 0x000fe20003f05270 */
[--C-:B------:R-:W-:Y:S01]  /*7330*/  HADD2.F32 R65, -RZ, R66.reuse.H0_H0 ;  /* 0x20000042ff417230 */ /* 0x100fe20000004100 */
[----:B------:R-:W-:Y:S01]  /*7340*/  ISETP.NE.AND P6, PT, R102, RZ, PT ;  /* 0x000000ff6600720c */ /* 0x000fe20003fc5270 */
[----:B------:R-:W-:Y:S02]  /*7350*/  HADD2.F32 R66, -RZ, R66.H1_H1 ;  /* 0x30000042ff427230 */ /* 0x000fe40000004100 */
[--C-:B------:R-:W-:Y:S02]  /*7360*/  HADD2.F32 R69, -RZ, R70.reuse.H0_H0 ;  /* 0x20000046ff457230 */ /* 0x100fe40000004100 */
[C---:B--2---:R-:W-:Y:S01]  /*7370*/  FMUL R0, R38.reuse, R4 ;  /* 0x0000000426007220 */ /* 0x044fe20000400000 */
[C---:B------:R-:W-:Y:S01]  /*7380*/  FMUL R2, R38.reuse, R5 ;  /* 0x0000000526027220 */ /* 0x040fe20000400000 */
[C---:B------:R-:W-:Y:S01]  /*7390*/  FMUL R4, R38.reuse, R8 ;  /* 0x0000000826047220 */ /* 0x040fe20000400000 */
[C---:B------:R-:W-:Y:S01]  /*73a0*/  FMUL R5, R38.reuse, R9 ;  /* 0x0000000926057220 */ /* 0x040fe20000400000 */
[C---:B------:R-:W-:Y:S01]  /*73b0*/  FFMA R0, R41.reuse, R40, R0 ;  /* 0x0000002829007223 */ /* 0x040fe20000000000 */
[C---:B------:R-:W-:Y:S01]  /*73c0*/  FFMA R2, R41.reuse, R43, R2 ;  /* 0x0000002b29027223 */ /* 0x040fe20000000002 */
        /* <DEDUP_REMOVED lines=10> */
[----:B------:R-:W-:Y:S02]  /*7470*/  HADD2.F32 R70, -RZ, R70.H1_H1 ;  /* 0x30000046ff467230 */ /* 0x000fe40000004100 */
[C---:B------:R-:W-:Y:S01]  /*7480*/  FMUL R28, R38.reuse, R32 ;  /* 0x00000020261c7220 */ /* 0x040fe20000400000 */
[C---:B------:R-:W-:Y:S01]  /*7490*/  FMUL R29, R38.reuse, R33 ;  /* 0x00000021261d7220 */ /* 0x040fe20000400000 */
[C---:B------:R-:W-:Y:S01]  /*74a0*/  FMUL R3, R38.reuse, R6 ;  /* 0x0000000626037220 */ /* 0x040fe20000400000 */
[C---:B------:R-:W-:Y:S01]  /*74b0*/  FMUL R7, R38.reuse, R7 ;  /* 0x0000000726077220 */ /* 0x040fe20000400000 */
[--C-:B------:R-:W-:Y:S02]  /*74c0*/  HADD2.F32 R47, -RZ, R48.reuse.H0_H0 ;  /* 0x20000030ff2f7230 */ /* 0x100fe40000004100 */
[C---:B------:R-:W-:Y:S01]  /*74d0*/  FMUL R6, R38.reuse, R10 ;  /* 0x0000000a26067220 */ /* 0x040fe20000400000 */
[C---:B------:R-:W-:Y:S01]  /*74e0*/  FFMA R3, R41.reuse, R42, R3 ;  /* 0x0000002a29037223 */ /* 0x040fe20000000003 */
[----:B------:R-:W-:Y:S02]  /*74f0*/  HADD2.F32 R48, -RZ, R48.H1_H1 ;  /* 0x30000030ff307230 */ /* 0x000fe40000004100 */
[C---:B------:R-:W-:Y:S01]  /*7500*/  FFMA R7, R41.reuse, R44, R7 ;  /* 0x0000002c29077223 */ /* 0x040fe20000000007 */
[C---:B------:R-:W-:Y:S01]  /*7510*/  FFMA R4, R41.reuse, R45, R4 ;  /* 0x0000002d29047223 */ /* 0x040fe20000000004 */
[C---:B------:R-:W-:Y:S01]  /*7520*/  FFMA R5, R41.reuse, R46, R5 ;  /* 0x0000002e29057223 */ /* 0x040fe20000000005 */
[----:B------:R-:W-:Y:S01]  /*7530*/  FFMA R6, R41, R47, R6 ;  /* 0x0000002f29067223 */ /* 0x000fe20000000006 */
[----:B------:R-:W-:Y:S01]  /*7540*/  FMUL R11, R38, R11 ;  /* 0x0000000b260b7220 */ /* 0x000fe20000400000 */
[----:B------:R-:W-:Y:S01]  /*7550*/  F2FP.F16.E4M3.UNPACK_B R40, R79.H1 ;  /* 0x0000004fff28723e */ /* 0x000fe200030006ff */
[--C-:B------:R-:W-:Y:S01]  /*7560*/  HADD2.F32 R51, -RZ, R52.reuse.H0_H0 ;  /* 0x20000034ff337230 */ /* 0x100fe20000004100 */
[----:B-1----:R-:W-:Y:S01]  /*7570*/  F2FP.SATFINITE.E4M3.F32.PACK_AB_MERGE_C R105, R7, R3, RZ ;  /* 0x000000030769723e */ /* 0x002fe200048070ff */
[C---:B------:R-:W-:Y:S01]  /*7580*/  FFMA R11, R41.reuse, R48, R11 ;  /* 0x00000030290b7223 */ /* 0x040fe2000000000b */
[C---:B------:R-:W-:Y:S01]  /*7590*/  FFMA R8, R41.reuse, R49, R8 ;  /* 0x0000003129087223 */ /* 0x040fe20000000008 */
[----:B------:R-:W-:Y:S01]  /*75a0*/  FFMA R9, R41, R50, R9 ;  /* 0x0000003229097223 */ /* 0x000fe20000000009 */
[----:B------:R-:W-:Y:S01]  /*75b0*/  F2FP.SATFINITE.E4M3.F32.PACK_AB_MERGE_C R104, R2, R0, R105 ;  /* 0x000000000268723e */ /* 0x000fe20004807069 */
[----:B------:R-:W-:Y:S01]  /*75c0*/  HADD2.F32 R52, -RZ, R52.H1_H1 ;  /* 0x30000034ff347230 */ /* 0x000fe20000004100 */
[----:B------:R-:W-:Y:S01]  /*75d0*/  F2FP.SATFINITE.E4M3.F32.PACK_AB_MERGE_C R106, R11, R6, RZ ;  /* 0x000000060b6a723e */ /* 0x000fe200048070ff */
[C---:B------:R-:W-:Y:S01]  /*75e0*/  FMUL R10, R38.reuse, R14 ;  /* 0x0000000e260a7220 */ /* 0x040fe20000400000 */
[C---:B------:R-:W-:Y:S01]  /*75f0*/  FMUL R15, R38.reuse, R15 ;  /* 0x0000000f260f7220 */ /* 0x040fe20000400000 */
[--C-:B------:R-:W-:Y:S01]  /*7600*/  HADD2.F32 R55, -RZ, R56.reuse.H0_H0 ;  /* 0x20000038ff377230 */ /* 0x100fe20000004100 */
[----:B------:R-:W-:Y:S01]  /*7610*/  F2FP.SATFINITE.E4M3.F32.PACK_AB_MERGE_C R105, R5, R4, R106 ;  /* 0x000000040569723e */ /* 0x000fe2000480706a */
[C---:B------:R-:W-:Y:S01]  /*7620*/  FFMA R10, R41.reuse, R51, R10 ;  /* 0x00000033290a7223 */ /* 0x040fe2000000000a */
[C---:B------:R-:W-:Y:S01]  /*7630*/  FFMA R15, R41.reuse, R52, R15 ;  /* 0x00000034290f7223 */ /* 0x040fe2000000000f */
[C---:B------:R-:W-:Y:S01]  /*7640*/  FFMA R12, R41.reuse, R53, R12 ;  /* 0x00000035290c7223 */ /* 0x040fe2000000000c */
[C---:B------:R-:W-:Y:S01]  /*7650*/  FFMA R13, R41.reuse, R54, R13 ;  /* 0x00000036290d7223 */ /* 0x040fe2000000000d */
[----:B------:R-:W-:Y:S02]  /*7660*/  HADD2.F32 R56, -RZ, R56.H1_H1 ;  /* 0x30000038ff387230 */ /* 0x000fe40000004100 */
[C---:B------:R-:W-:Y:S01]  /*7670*/  FMUL R14, R38.reuse, R18 ;  /* 0x00000012260e7220 */ /* 0x040fe20000400000 */
[C---:B------:R-:W-:Y:S01]  /*7680*/  FMUL R19, R38.reuse, R19 ;  /* 0x0000001326137220 */ /* 0x040fe20000400000 */
[--C-:B------:R-:W-:Y:S02]  /*7690*/  HADD2.F32 R59, -RZ, R60.reuse.H0_H0 ;  /* 0x2000003cff3b7230 */ /* 0x100fe40000004100 */
[C---:B------:R-:W-:Y:S01]  /*76a0*/  FMUL R18, R38.reuse, R22 ;  /* 0x0000001626127220 */ /* 0x040fe20000400000 */
[C---:B------:R-:W-:Y:S01]  /*76b0*/  FFMA R14, R41.reuse, R55, R14 ;  /* 0x00000037290e7223 */ /* 0x040fe2000000000e */
[----:B------:R-:W-:Y:S02]  /*76c0*/  HADD2.F32 R60, -RZ, R60.H1_H1 ;  /* 0x3000003cff3c7230 */ /* 0x000fe40000004100 */
        /* <DEDUP_REMOVED lines=8> */
[C---:B------:R-:W-:Y:S01]  /*7750*/  FFMA R23, R41.reuse, R60, R23 ;  /* 0x0000003c29177223 */ /* 0x040fe20000000017 */
[C---:B------:R-:W-:Y:S01]  /*7760*/  FMUL R27, R38.reuse, R27 ;  /* 0x0000001b261b7220 */ /* 0x040fe20000400000 */
[C---:B------:R-:W-:Y:S01]  /*7770*/  FFMA R20, R41.reuse, R61, R20 ;  /* 0x0000003d29147223 */ /* 0x040fe20000000014 */
[C---:B------:R-:W-:Y:S01]  /*7780*/  FFMA R21, R41.reuse, R62, R21 ;  /* 0x0000003e29157223 */ /* 0x040fe20000000015 */
[--C-:B------:R-:W-:Y:S02]  /*7790*/  HADD2.F32 R67, -RZ, R68.reuse.H0_H0 ;  /* 0x20000044ff437230 */ /* 0x100fe40000004100 */
[----:B------:R-:W-:Y:S01]  /*77a0*/  FFMA R22, R41, R63, R22 ;  /* 0x0000003f29167223 */ /* 0x000fe20000000016 */
[----:B------:R-:W-:Y:S02]  /*77b0*/  HADD2.F32 R68, -RZ, R68.H1_H1 ;  /* 0x30000044ff447230 */ /* 0x000fe40000004100 */
[C---:B------:R-:W-:Y:S01]  /*77c0*/  FMUL R26, R38.reuse, R30 ;  /* 0x0000001e261a7220 */ /* 0x040fe20000400000 */
[----:B------:R-:W-:Y:S01]  /*77d0*/  F2FP.SATFINITE.E4M3.F32.PACK_AB_MERGE_C R107, R15, R10, RZ ;  /* 0x0000000a0f6b723e */ /* 0x000fe200048070ff */
        /* <DEDUP_REMOVED lines=8> */
[----:B------:R-:W-:Y:S01]  /*7860*/  F2FP.SATFINITE.E4M3.F32.PACK_AB_MERGE_C R106, R9, R8, R107 ;  /* 0x00000008096a723e */ /* 0x000fe2000480706b */
[----:B------:R-:W-:Y:S01]  /*7870*/  FFMA R31, R41, R68, R31 ;  /* 0x00000044291f7223 */ /* 0x000fe2000000001f */
[----:B------:R-:W-:Y:S01]  /*7880*/  FMUL R35, R38, R35 ;  /* 0x0000002326237220 */ /* 0x000fe20000400000 */
[----:B------:R-:W-:Y:S01]  /*7890*/  F2FP.SATFINITE.E4M3.F32.PACK_AB_MERGE_C R107, R19, R14, RZ ;  /* 0x0000000e136b723e */ /* 0x000fe200048070ff */
[C---:B------:R-:W-:Y:S01]  /*78a0*/  FFMA R28, R41.reuse, R69, R28 ;  /* 0x00000045291c7223 */ /* 0x040fe2000000001c */
[C---:B------:R-:W-:Y:S01]  /*78b0*/  FFMA R29, R41.reuse, R70, R29 ;  /* 0x00000046291d7223 */ /* 0x040fe2000000001d */
[C---:B------:R-:W-:Y:S01]  /*78c0*/  FFMA R30, R41.reuse, R43, R30 ;  /* 0x0000002b291e7223 */ /* 0x040fe2000000001e */
[----:B------:R-:W-:Y:S01]  /*78d0*/  FFMA R35, R41, R40, R35 ;  /* 0x0000002829237223 */ /* 0x000fe20000000023 */
        /* <DEDUP_REMOVED lines=21> */
[----:B------:R-:W-:Y:S02]  /*7a30*/  UIADD3 UR4, UP0, UPT, UR62, 0x680, URZ ;  /* 0x000006803e047890 */ /* 0x000fe4000ff1e0ff */
[----:B------:R-:W-:Y:S02]  /*7a40*/  UIADD3 UR9, UPT, UPT, UR49, 0x40, URZ ;  /* 0x0000004031097890 */ /* 0x000fe4000fffe0ff */
[----:B------:R-:W-:Y:S02]  /*7a50*/  UIADD3 UR8, UPT, UPT, UR44, 0x5200, URZ ;  /* 0x000052002c087890 */ /* 0x000fe4000fffe0ff */
[----:B------:R-:W-:Y:S01]  /*7a60*/  UIADD3.X UR5, UPT, UPT, URZ, UR63, URZ, UP0, !UPT ;  /* 0x0000003fff057290 */ /* 0x000fe200087fe4ff */
[----:B------:R-:W-:Y:S01]  /*7a70*/  UMOV UR10, UR50 ;  /* 0x00000032000a7c82 */ /* 0x000fe20008000000 */
[----:B------:R-:W-:Y:S07]  /*7a80*/  UMOV UR11, UR36 ;  /* 0x00000024000b7c82 */ /* 0x000fee0008000000 */
[----:B------:R2:W-:Y:S01]  /*7a90*/  UTMASTG.3D [UR8], [UR4] ;  /* 0x00000008040073b5 */ /* 0x0005e20008010000 */
[----:B------:R0:W-:Y:S01]  /*7aa0*/  UTMACMDFLUSH ;  /* 0x00000000000079b7 */ /* 0x0001e20000000000 */
[----:B--2---:R-:W-:Y:S04]  /*7ab0*/  DEPBAR.LE SB0, 0x1 ;  /* 0x000080400000791a */ /* 0x004fe80000000000 */
.L_x_113:
[----:B------:R-:W-:Y:S05]  /*7ac0*/  BSYNC.RECONVERGENT B0 ;  /* 0x0000000000007941 */ /* 0x000fea0003800200 */
.L_x_112:
        /* <DEDUP_REMOVED lines=16> */
.L_x_117:
[----:B------:R-:W-:Y:S05]  /*7bd0*/  BSYNC B0 ;  /* 0x0000000000007941 */ /* 0x000fea0003800000 */
.L_x_116:
        /* <DEDUP_REMOVED lines=17> */
.L_x_115:
[----:B------:R-:W-:Y:S05]  /*7cf0*/  BSYNC B1 ;  /* 0x0000000000017941 */ /* 0x000fea0003800000 */
.L_x_114:
        /* <DEDUP_REMOVED lines=21> */
.L_x_119:
        /* <DEDUP_REMOVED lines=18> */
[----:B------:R-:W-:Y:S01]  /*7f70*/  ISETP.NE.AND P6, PT, R102, RZ, PT ;  /* 0x000000ff6600720c */ /* 0x000fe20003fc5270 */
[--C-:B------:R-:W-:Y:S01]  /*7f80*/  HADD2.F32 R49, -RZ, R50.reuse.H0_H0 ;  /* 0x20000032ff317230 */ /* 0x100fe20000004100 */
[----:B----4-:R-:W-:Y:S01]  /*7f90*/  F2FP.F16.E4M3.UNPACK_B R58, R76 ;  /* 0x0000004cff3a723e */ /* 0x010fe200020006ff */
[----:B------:R-:W-:Y:S01]  /*7fa0*/  HADD2.F32 R50, -RZ, R50.H1_H1 ;  /* 0x30000032ff327230 */ /* 0x000fe20000004100 */
[----:B------:R-:W-:Y:S01]  /*7fb0*/  F2FP.F16.E4M3.UNPACK_B R62, R77 ;  /* 0x0000004dff3e723e */ /* 0x000fe200020006ff */
[--C-:B------:R-:W-:Y:S01]  /*7fc0*/  HADD2.F32 R53, -RZ, R54.reuse.H0_H0 ;  /* 0x20000036ff357230 */ /* 0x100fe20000004100 */
[----:B------:R-:W-:Y:S01]  /*7fd0*/  F2FP.F16.E4M3.UNPACK_B R66, R78 ;  /* 0x0000004eff42723e */ /* 0x000fe200020006ff */
[----:B------:R-:W-:Y:S01]  /*7fe0*/  HADD2.F32 R54, -RZ, R54.H1_H1 ;  /* 0x30000036ff367230 */ /* 0x000fe20000004100 */
[----:B------:R-:W-:Y:S01]  /*7ff0*/  F2FP.F16.E4M3.UNPACK_B R70, R79 ;  /* 0x0000004fff46723e */ /* 0x000fe200020006ff */
[--C-:B------:R-:W-:Y:S01]  /*8000*/  HADD2.F32 R57, -RZ, R58.reuse.H0_H0 ;  /* 0x2000003aff397230 */ /* 0x100fe20000004100 */
[----:B------:R-:W-:Y:S01]  /*8010*/  F2FP.F16.E4M3.UNPACK_B R56, R75.H1 ;  /* 0x0000004bff38723e */ /* 0x000fe200030006ff */
[----:B------:R-:W-:Y:S01]  /*8020*/  HADD2.F32 R58, -RZ, R58.H1_H1 ;  /* 0x3000003aff3a7230 */ /* 0x000fe20000004100 */
[----:B------:R-:W-:Y:S01]  /*8030*/  F2FP.F16.E4M3.UNPACK_B R60, R76.H1 ;  /* 0x0000004cff3c723e */ /* 0x000fe200030006ff */
[--C-:B------:R-:W-:Y:S01]  /*8040*/  HADD2.F32 R61, -RZ, R62.reuse.H0_H0 ;  /* 0x2000003eff3d7230 */ /* 0x100fe20000004100 */
[----:B------:R-:W-:Y:S01]  /*8050*/  F2FP.F16.E4M3.UNPACK_B R64, R77.H1 ;  /* 0x0000004dff40723e */ /* 0x000fe200030006ff */
[----:B------:R-:W-:Y:S01]  /*8060*/  HADD2.F32 R62, -RZ, R62.H1_H1 ;  /* 0x3000003eff3e7230 */ /* 0x000fe20000004100 */
[----:B------:R-:W-:Y:S01]  /*8070*/  F2FP.F16.E4M3.UNPACK_B R68, R78.H1 ;  /* 0x0000004eff44723e */ /* 0x000fe200030006ff */
        /* <DEDUP_REMOVED lines=112> */
[----:B------:R-:W-:Y:S02]  /*8780*/  UIADD3 UR4, UPT, UPT, UR44, 0x4200, URZ ;  /* 0x000042002c047890 */ /* 0x000fe4000fffe0ff */
[----:B------:R-:W-:Y:S01]  /*8790*/  UIADD3 UR9, UPT, UPT, UR49, 0x80, URZ ;  /* 0x0000008031097890 */ /* 0x000fe2000fffe0ff */
[----:B------:R-:W-:Y:S01]  /*87a0*/  UMOV UR10, UR50 ;  /* 0x00000032000a7c82 */ /* 0x000fe20008000000 */
[----:B------:R-:W-:Y:S02]  /*87b0*/  UMOV UR11, UR36 ;  /* 0x00000024000b7c82 */ /* 0x000fe40008000000 */
        /* <DEDUP_REMOVED lines=8> */
.L_x_121:
[----:B------:R-:W-:Y:S05]  /*8840*/  BSYNC.RECONVERGENT B0 ;  /* 0x0000000000007941 */ /* 0x000fea0003800200 */
.L_x_120:
        /* <DEDUP_REMOVED lines=16> */
.L_x_125:
[----:B------:R-:W-:Y:S05]  /*8950*/  BSYNC B0 ;  /* 0x0000000000007941 */ /* 0x000fea0003800000 */
.L_x_124:
        /* <DEDUP_REMOVED lines=17> */
.L_x_123:
[----:B------:R-:W-:Y:S05]  /*8a70*/  BSYNC B1 ;  /* 0x0000000000017941 */ /* 0x000fea0003800000 */
.L_x_122:
        /* <DEDUP_REMOVED lines=21> */
.L_x_127:
[----:B------:R-:W-:Y:S01]  /*8bd0*/  ISETP.NE.AND P0, PT, R97, RZ, PT ;  /* 0x000000ff6100720c */ /* 0x000fe20003f05270 */
[----:B------:R-:W-:Y:S05]  /*8be0*/  WARPSYNC.ALL ;  /* 0x0000000000007948 */ /* 0x000fea0003800000 */
[----:B------:R-:W-:Y:S01]  /*8bf0*/  R2UR UR4, R39 ;  /* 0x00000000270472ca */ /* 0x000fe200000e0000 */
[----:B------:R-:W2:Y:S01]  /*8c00*/  S2UR UR6, SR_CgaCtaId ;  /* 0x00000000000679c3 */ /* 0x000ea20000008800 */
[-C--:B------:R-:W-:Y:S01]  /*8c10*/  F2FP.F16.E4M3.UNPACK_B R42, R72.reuse ;  /* 0x00000048ff2a723e */ /* 0x080fe200020006ff */
[----:B------:R-:W-:Y:S01]  /*8c20*/  BSSY.RECONVERGENT B0, `(.L_x_128) ;  /* 0x000009b000007945 */ /* 0x000fe20003800200 */
[----:B------:R-:W-:Y:S02]  /*8c30*/  F2FP.F16.E4M3.UNPACK_B R72, R72.H1 ;  /* 0x00000048ff48723e */ /* 0x000fe400030006ff */
[-C--:B------:R-:W-:Y:S01]  /*8c40*/  F2FP.F16.E4M3.UNPACK_B R46, R73.reuse ;  /* 0x00000049ff2e723e */ /* 0x080fe200020006ff */
[--C-:B------:R-:W-:Y:S01]  /*8c50*/  HADD2.F32 R40, -RZ, R42.reuse.H0_H0 ;  /* 0x2000002aff287230 */ /* 0x100fe20000004100 */
[----:B------:R-:W-:Y:S01]  /*8c60*/  F2FP.F16.E4M3.UNPACK_B R73, R73.H1 ;  /* 0x00000049ff49723e */ /* 0x000fe200030006ff */
[----:B------:R-:W-:Y:S01]  /*8c70*/  HADD2.F32 R42, -RZ, R42.H1_H1 ;  /* 0x3000002aff2a7230 */ /* 0x000fe20000004100 */
[-C--:B------:R-:W-:Y:S01]  /*8c80*/  F2FP.F16.E4M3.UNPACK_B R50, R74.reuse ;  /* 0x0000004aff32723e */ /* 0x080fe200020006ff */
[----:B------:R-:W-:Y:S01]  /*8c90*/  HADD2.F32 R43, -RZ, R72.H0_H0 ;  /* 0x20000048ff2b7230 */ /* 0x000fe20000004100 */
[----:B------:R-:W-:Y:S01]  /*8ca0*/  F2FP.F16.E4M3.UNPACK_B R74, R74.H1 ;  /* 0x0000004aff4a723e */ /* 0x000fe200030006ff */
[----:B------:R-:W-:Y:S01]  /*8cb0*/  LDTM.16dp32bit_t0_t15.x32 R4, tmem[UR4+0xc0] ;  /* 0x0000c004000479ee */ /* 0x000fe20008a80000 */
[----:B------:R-:W3:Y:S01]  /*8cc0*/  LDTM.16dp32bit_t16_t31.x32 R4, tmem[UR4+0xe0] ;  /* 0x0000e004000479ee */ /* 0x000ee20008aa0000 */
[----:B------:R-:W-:Y:S01]  /*8cd0*/  NOP ;  /* 0x0000000000007918 */ /* 0x000fe20000000000 */
[--C-:B------:R-:W-:Y:S01]  /*8ce0*/  HADD2.F32 R45, -RZ, R46.reuse.H0_H0 ;  /* 0x2000002eff2d7230 */ /* 0x100fe20000004100 */
[----:B------:R-:W-:Y:S01]  /*8cf0*/  R2UR UR5, R71 ;  /* 0x00000000470572ca */ /* 0x000fe200000e0000 */
[----:B------:R-:W-:Y:S01]  /*8d00*/  HADD2.F32 R46, -RZ, R46.H1_H1 ;  /* 0x3000002eff2e7230 */ /* 0x000fe20000004100 */
[----:B------:R-:W-:Y:S01]  /*8d10*/  F2FP.F16.E4M3.UNPACK_B R54, R75 ;  /* 0x0000004bff36723e */ /* 0x000fe200020006ff */
        /* <DEDUP_REMOVED lines=10> */
[----:B------:R-:W-:Y:S01]  /*8dc0*/  UIADD3 UR4, UPT, UPT, UR5, 0xc0, URZ ;  /* 0x000000c005047890 */ /* 0x000fe2000fffe0ff */
[----:B------:R-:W-:Y:S01]  /*8dd0*/  HADD2.F32 R59, -RZ, R58.H1_H1 ;  /* 0x3000003aff3b7230 */ /* 0x000fe20000004100 */
[----:B------:R-:W-:Y:S01]  /*8de0*/  F2FP.F16.E4M3.UNPACK_B R76, R76.H1 ;  /* 0x0000004cff4c723e */ /* 0x000fe200030006ff */
[--C-:B------:R-:W-:Y:S01]  /*8df0*/  HADD2.F32 R60, -RZ, R62.reuse.H0_H0 ;  /* 0x2000003eff3c7230 */ /* 0x100fe20000004100 */
[----:B------:R-:W-:Y:S01]  /*8e00*/  F2FP.F16.E4M3.UNPACK_B R77, R77.H1 ;  /* 0x0000004dff4d723e */ /* 0x000fe200030006ff */
[----:B------:R-:W-:Y:S01]  /*8e10*/  HADD2.F32 R63, -RZ, R62.H1_H1 ;  /* 0x3000003eff3f7230 */ /* 0x000fe20000004100 */
[----:B------:R-:W-:Y:S01]  /*8e20*/  F2FP.F16.E4M3.UNPACK_B R78, R78.H1 ;  /* 0x0000004eff4e723e */ /* 0x000fe200030006ff */
[--C-:B------:R-:W-:Y:S01]  /*8e30*/  HADD2.F32 R64, -RZ, R66.reuse.H0_H0 ;  /* 0x20000042ff407230 */ /* 0x100fe20000004100 */
[----:B--2---:R-:W-:Y:S01]  /*8e40*/  UPRMT UR4, UR6, 0x654, UR4 ;  /* 0x0000065406047896 */ /* 0x004fe20008000004 */
        /* <DEDUP_REMOVED lines=8> */
[----:B------:R-:W-:Y:S01]  /*8ed0*/  SYNCS.ARRIVE.TRANS64.RED.A1T0 RZ, [UR4], RZ ;  /* 0x000000ffffff79a7 */ /* 0x000fe20008100404 */
[C---:B------:R-:W-:Y:S01]  /*8ee0*/  FMUL R16, R38.reuse, R16 ;  /* 0x0000001026107220 */ /* 0x040fe20000400000 */
[C---:B------:R-:W-:Y:S01]  /*8ef0*/  FMUL R17, R38.reuse, R17 ;  /* 0x0000001126117220 */ /* 0x040fe20000400000 */
[C---:B------:R-:W-:Y:S01]  /*8f00*/  FMUL R0, R38.reuse, R20 ;  /* 0x0000001426007220 */ /* 0x040fe20000400000 */
[C---:B------:R-:W-:Y:S01]  /*8f10*/  FMUL R2, R38.reuse, R21 ;  /* 0x0000001526027220 */ /* 0x040fe20000400000 */
[C---:B------:R-:W-:Y:S01]  /*8f20*/  FMUL R20, R38.reuse, R25 ;  /* 0x0000001926147220 */ /* 0x040fe20000400000 */
[----:B------:R-:W-:Y:S02]  /*8f30*/  HADD2.F32 R67, -RZ, R66.H1_H1 ;  /* 0x30000042ff437230 */ /* 0x000fe40000004100 */
[C---:B------:R-:W-:Y:S01]  /*8f40*/  FMUL R6, R38.reuse, R6 ;  /* 0x0000000626067220 */ /* 0x040fe20000400000 */
[----:B------:R-:W-:Y:S02]  /*8f50*/  HADD2.F32 R44, -RZ, R72.H1_H1 ;  /* 0x30000048ff2c7230 */ /* 0x000fe40000004100 */
[C---:B------:R-:W-:Y:S01]  /*8f60*/  FMUL R7, R38.reuse, R7 ;  /* 0x0000000726077220 */ /* 0x040fe20000400000 */
[--C-:B------:R-:W-:Y:S02]  /*8f70*/  HADD2.F32 R47, -RZ, R73.reuse.H0_H0 ;  /* 0x20000049ff2f7230 */ /* 0x100fe40000004100 */
[C---:B------:R-:W-:Y:S01]  /*8f80*/  FFMA R6, R41.reuse, R43, R6 ;  /* 0x0000002b29067223 */ /* 0x040fe20000000006 */
[--C-:B------:R-:W-:Y:S02]  /*8f90*/  HADD2.F32 R40, -RZ, R68.reuse.H0_H0 ;  /* 0x20000044ff287230 */ /* 0x100fe40000004100 */
[C---:B------:R-:W-:Y:S01]  /*8fa0*/  FFMA R7, R41.reuse, R44, R7 ;  /* 0x0000002c29077223 */ /* 0x040fe20000000007 */
[C---:B------:R-:W-:Y:S01]  /*8fb0*/  FFMA R8, R41.reuse, R45, R8 ;  /* 0x0000002d29087223 */ /* 0x040fe20000000008 */
[----:B------:R-:W-:Y:S01]  /*8fc0*/  FFMA R9, R41, R46, R9 ;  /* 0x0000002e29097223 */ /* 0x000fe20000000009 */
[----:B------:R-:W-:Y:S02]  /*8fd0*/  HADD2.F32 R43, -RZ, R68.H1_H1 ;  /* 0x30000044ff2b7230 */ /* 0x000fe40000004100 */
[C---:B------:R-:W-:Y:S01]  /*8fe0*/  FMUL R10, R38.reuse, R10 ;  /* 0x0000000a260a7220 */ /* 0x040fe20000400000 */
[----:B------:R-:W-:Y:S01]  /*8ff0*/  HADD2.F32 R48, -RZ, R73.H1_H1 ;  /* 0x30000049ff307230 */ /* 0x000fe20000004100 */
[----:B------:R-:W-:Y:S01]  /*9000*/  F2FP.SATFINITE.E4M3.F32.PACK_AB_MERGE_C R100, R7, R6, RZ ;  /* 0x000000060764723e */ /* 0x000fe200048070ff */
[C---:B------:R-:W-:Y:S01]  /*9010*/  FMUL R7, R38.reuse, R24 ;  /* 0x0000001826077220 */ /* 0x040fe20000400000 */
[----:B------:R-:W-:Y:S01]  /*9020*/  FFMA R10, R41, R47, R10 ;  /* 0x0000002f290a7223 */ /* 0x000fe2000000000a */
[C---:B------:R-:W-:Y:S01]  /*9030*/  FMUL R24, R38.reuse, R29 ;  /* 0x0000001d26187220 */ /* 0x040fe20000400000 */
[----:B------:R-:W-:Y:S01]  /*9040*/  F2FP.SATFINITE.E4M3.F32.PACK_AB_MERGE_C R100, R5, R4, R100 ;  /* 0x000000040564723e */ /* 0x000fe20004807064 */
[C---:B------:R-:W-:Y:S01]  /*9050*/  FMUL R11, R38.reuse, R11 ;  /* 0x0000000b260b7220 */ /* 0x040fe20000400000 */
[--C-:B------:R-:W-:Y:S02]  /*9060*/  HADD2.F32 R51, -RZ, R74.reuse.H0_H0 ;  /* 0x2000004aff337230 */ /* 0x100fe40000004100 */
[C---:B------:R-:W-:Y:S01]  /*9070*/  FMUL R14, R38.reuse, R14 ;  /* 0x0000000e260e7220 */ /* 0x040fe20000400000 */
[----:B------:R-:W-:Y:S02]  /*9080*/  HADD2.F32 R52, -RZ, R74.H1_H1 ;  /* 0x3000004aff347230 */ /* 0x000fe40000004100 */
[C---:B------:R-:W-:Y:S01]  /*9090*/  FFMA R11, R41.reuse, R48, R11 ;  /* 0x00000030290b7223 */ /* 0x040fe2000000000b */
[C---:B------:R-:W-:Y:S01]  /*90a0*/  FFMA R12, R41.reuse, R49, R12 ;  /* 0x00000031290c7223 */ /* 0x040fe2000000000c */
[C---:B------:R-:W-:Y:S01]  /*90b0*/  FFMA R13, R41.reuse, R50, R13 ;  /* 0x00000032290d7223 */ /* 0x040fe2000000000d */
[----:B------:R-:W-:Y:S01]  /*90c0*/  FFMA R14, R41, R51, R14 ;  /* 0x00000033290e7223 */ /* 0x000fe2000000000e */
[C---:B------:R-:W-:Y:S01]  /*90d0*/  FMUL R15, R38.reuse, R15 ;  /* 0x0000000f260f7220 */ /* 0x040fe20000400000 */
[--C-:B------:R-:W-:Y:S01]  /*90e0*/  HADD2.F32 R55, -RZ, R75.reuse.H0_H0 ;  /* 0x2000004bff377230 */ /* 0x100fe20000004100 */
[----:B------:R-:W-:Y:S01]  /*90f0*/  F2FP.SATFINITE.E4M3.F32.PACK_AB_MERGE_C R101, R11, R10, RZ ;  /* 0x0000000a0b65723e */ /* 0x000fe200048070ff */
[----:B------:R-:W-:Y:S02]  /*9100*/  HADD2.F32 R56, -RZ, R75.H1_H1 ;  /* 0x3000004bff387230 */ /* 0x000fe40000004100 */
[C---:B------:R-:W-:Y:S01]  /*9110*/  FFMA R15, R41.reuse, R52, R15 ;  /* 0x00000034290f7223 */ /* 0x040fe2000000000f */
[----:B------:R-:W-:Y:S01]  /*9120*/  FFMA R16, R41, R53, R16 ;  /* 0x0000003529107223 */ /* 0x000fe20000000010 */
[----:B------:R-:W-:Y:S01]  /*9130*/  F2FP.SATFINITE.E4M3.F32.PACK_AB_MERGE_C R101, R9, R8, R101 ;  /* 0x000000080965723e */ /* 0x000fe20004807065 */
[----:B------:R-:W-:Y:S01]  /*9140*/  FFMA R17, R41, R54, R17 ;  /* 0x0000003629117223 */ /* 0x000fe20000000011 */
[C---:B------:R-:W-:Y:S01]  /*9150*/  FMUL R18, R38.reuse, R18 ;  /* 0x0000001226127220 */ /* 0x040fe20000400000 */
[----:B------:R-:W-:Y:S01]  /*9160*/  F2FP.SATFINITE.E4M3.F32.PACK_AB_MERGE_C R102, R15, R14, RZ ;  /* 0x0000000e0f66723e */ /* 0x000fe200048070ff */
[C---:B------:R-:W-:Y:S01]  /*9170*/  FMUL R19, R38.reuse, R19 ;  /* 0x0000001326137220 */ /* 0x040fe20000400000 */
[--C-:B------:R-:W-:Y:S02]  /*9180*/  HADD2.F32 R58, -RZ, R76.reuse.H0_H0 ;  /* 0x2000004cff3a7230 */ /* 0x100fe40000004100 */
[----:B------:R-:W-:Y:S01]  /*9190*/  FFMA R18, R41, R55, R18 ;  /* 0x0000003729127223 */ /* 0x000fe20000000012 */
[----:B------:R-:W-:Y:S01]  /*91a0*/  F2FP.SATFINITE.E4M3.F32.PACK_AB_MERGE_C R102, R13, R12, R102 ;  /* 0x0000000c0d66723e */ /* 0x000fe20004807066 */
[C---:B------:R-:W-:Y:S01]  /*91b0*/  FFMA R19, R41.reuse, R56, R19 ;  /* 0x0000003829137223 */ /* 0x040fe20000000013 */
[----:B------:R-:W-:Y:S02]  /*91c0*/  HADD2.F32 R61, -RZ, R76.H1_H1 ;  /* 0x3000004cff3d7230 */ /* 0x000fe40000004100 */
[C---:B------:R-:W-:Y:S01]  /*91d0*/  FMUL R3, R38.reuse, R22 ;  /* 0x0000001626037220 */ /* 0x040fe20000400000 */
        /* <DEDUP_REMOVED lines=10> */
[C---:B------:R-:W-:Y:S01]  /*9280*/  FMUL R23, R38.reuse, R28 ;  /* 0x0000001c26177220 */ /* 0x040fe20000400000 */
[----:B------:R-:W-:Y:S01]  /*9290*/  F2FP.F16.E4M3.UNPACK_B R79, R79.H1 ;  /* 0x0000004fff4f723e */ /* 0x000fe200030006ff */
        /* <DEDUP_REMOVED lines=9> */
[C---:B------:R-:W-:Y:S01]  /*9330*/  FFMA R24, R41.reuse, R67, R24 ;  /* 0x0000004329187223 */ /* 0x040fe20000000018 */
[C---:B------:R-:W-:Y:S01]  /*9340*/  FMUL R28, R38.reuse, R33 ;  /* 0x00000021261c7220 */ /* 0x040fe20000400000 */
[--C-:B------:R-:W-:Y:S02]  /*9350*/  HADD2.F32 R42, -RZ, R79.reuse.H0_H0 ;  /* 0x2000004fff2a7230 */ /* 0x100fe40000004100 */
[C---:B------:R-:W-:Y:S01]  /*9360*/  FFMA R25, R41.reuse, R66, R25 ;  /* 0x0000004229197223 */ /* 0x040fe20000000019 */
[----:B------:R-:W-:Y:S02]  /*9370*/  HADD2.F32 R71, -RZ, R79.H1_H1 ;  /* 0x3000004fff477230 */ /* 0x000fe40000004100 */
[C---:B------:R-:W-:Y:S01]  /*9380*/  FMUL R29, R38.reuse, R34 ;  /* 0x00000022261d7220 */ /* 0x040fe20000400000 */
        /* <DEDUP_REMOVED lines=9> */
[----:B-1----:R-:W-:Y:S01]  /*9420*/  F2FP.SATFINITE.E4M3.F32.PACK_AB_MERGE_C R105, R22, R21, RZ ;  /* 0x000000151669723e */ /* 0x002fe200048070ff */
[----:B------:R1:W-:Y:S01]  /*9430*/  STS.128 [R84+UR44+0x5200], R100 ;  /* 0x0052006454007988 */ /* 0x0003e20008000c2c */
[----:B------:R-:W-:Y:S02]  /*9440*/  F2FP.SATFINITE.E4M3.F32.PACK_AB_MERGE_C R64, R26, R25, RZ ;  /* 0x000000191a40723e */ /* 0x000fe400048070ff */
[----:B------:R-:W-:Y:S02]  /*9450*/  F2FP.SATFINITE.E4M3.F32.PACK_AB_MERGE_C R67, R30, R29, RZ ;  /* 0x0000001d1e43723e */ /* 0x000fe400048070ff */
[----:B------:R-:W-:Y:S02]  /*9460*/  F2FP.SATFINITE.E4M3.F32.PACK_AB_MERGE_C R104, R2, R0, R3 ;  /* 0x000000000268723e */ /* 0x000fe40004807003 */
[----:B------:R-:W-:Y:S02]  /*9470*/  F2FP.SATFINITE.E4M3.F32.PACK_AB_MERGE_C R105, R20, R7, R105 ;  /* 0x000000071469723e */ /* 0x000fe40004807069 */
[----:B------:R-:W-:Y:S02]  /*9480*/  F2FP.SATFINITE.E4M3.F32.PACK_AB_MERGE_C R106, R24, R23, R64 ;  /* 0x00000017186a723e */ /* 0x000fe40004807040 */
[----:B------:R-:W-:Y:S02]  /*9490*/  F2FP.SATFINITE.E4M3.F32.PACK_AB_MERGE_C R107, R28, R27, R67 ;  /* 0x0000001b1c6b723e */ /* 0x000fe40004807043 */
[----:B------:R-:W-:Y:S03]  /*94a0*/  IADD3 R36, PT, PT, R36, 0x1, RZ ;  /* 0x0000000124247810 */ /* 0x000fe60007ffe0ff */
        /* <DEDUP_REMOVED lines=18> */
.L_x_129:
[----:B------:R-:W-:Y:S05]  /*95d0*/  BSYNC.RECONVERGENT B0 ;  /* 0x0000000000007941 */ /* 0x000fea0003800200 */
.L_x_128:
[----:B------:R-:W-:Y:S01]  /*95e0*/  R2UR UR4, R87 ;  /* 0x00000000570472ca */ /* 0x000fe200000e0000 */
[----:B------:R-:W-:Y:S01]  /*95f0*/  BAR.SYNC.DEFER_BLOCKING 0x1, 0x80 ;  /* 0x0042000000007b1d */ /* 0x000fe20000010000 */
[C---:B------:R-:W-:Y:S01]  /*9600*/  ISETP.NE.AND P0, PT, R89.reuse, 0x2, PT ;  /* 0x000000025900780c */ /* 0x040fe20003f05270 */
[----:B------:R-:W-:Y:S01]  /*9610*/  UISETP.NE.AND UP0, UPT, UR45, URZ, UPT ;  /* 0x000000ff2d00728c */ /* 0x000fe2000bf05270 */
[----:B------:R-:W-:Y:S01]  /*9620*/  ISETP.NE.AND P1, PT, R36, 0x4, PT ;  /* 0x000000042400780c */ /* 0x000fe20003f25270 */
[----:B------:R-:W-:Y:S01]  /*9630*/  UIADD3 UR16, UPT, UPT, UR38, UR59, URZ ;  /* 0x0000003b26107290 */ /* 0x000fe2000fffe0ff */
[----:B------:R-:W-:Y:S02]  /*9640*/  SEL R5, RZ, 0x1, P0 ;  /* 0x00000001ff057807 */ /* 0x000fe40000000000 */
[----:B------:R-:W-:Y:S02]  /*9650*/  SEL R3, RZ, 0x1, P1 ;  /* 0x00000001ff037807 */ /* 0x000fe40000800000 */
[----:B------:R-:W-:Y:S02]  /*9660*/  LOP3.LUT R92, R92, R5, RZ, 0x3c, !PT ;  /* 0x000000055c5c7212 */ /* 0x000fe400078e3cff */
[----:B------:R-:W-:Y:S01]  /*9670*/  LOP3.LUT R94, R94, R3, RZ, 0x3c, !PT ;  /* 0x000000035e5e7212 */ /* 0x000fe200078e3cff */
[----:B------:R-:W-:Y:S01]  /*9680*/  UIADD3 UR20, UPT, UPT, UR37, UR4, URZ ;  /* 0x0000000425147290 */ /* 0x000fe2000fffe0ff */
[----:B------:R-:W-:Y:S02]  /*9690*/  SEL R89, R89, RZ, P0 ;  /* 0x000000ff59597207 */ /* 0x000fe40000000000 */
[----:B------:R-:W-:Y:S01]  /*96a0*/  SEL R36, R36, RZ, P1 ;  /* 0x000000ff24247207 */ /* 0x000fe20000800000 */
[----:B------:R-:W-:Y:S01]  /*96b0*/  UMOV UR36, UR58 ;  /* 0x0000003a00247c82 */ /* 0x000fe20008000000 */
[----:B------:R-:W-:Y:S07]  /*96c0*/  BRA.U UP0, `(.L_x_130) ;  /* 0xffffffb900e07547 */ /* 0x000fee000b83ffff */
[----:B------:R-:W-:Y:S05]  /*96d0*/  EXIT ;  /* 0x000000000000794d */ /* 0x000fea0003800000 */
.L_x_24:
[----:B-1----:R1:W2:Y:S02]  /*96e0*/  SYNCS.PHASECHK.TRANS64.TRYWAIT P0, [R0+URZ+0xf0], R3 ;  /* 0x0000f003000075a7 */ /* 0x0022a400080011ff */
[----:B--2---:R-:W-:Y:S05]  /*96f0*/  @!P0 NANOSLEEP.SYNCS 0x989680 ;  /* 0x009896800000895d */ /* 0x004fea0003900000 */
[----:B------:R-:W2:Y:S02]  /*9700*/  @!P0 SYNCS.PHASECHK.TRANS64 P0, [R0+URZ+0xf0], R3 ;  /* 0x0000f003000085a7 */ /* 0x000ea400080010ff */
[----:B--2---:R-:W-:Y:S05]  /*9710*/  @!P0 BRA `(.L_x_24) ;  /* 0xfffffffc00f08947 */ /* 0x004fea000383ffff */
[----:B------:R-:W-:Y:S05]  /*9720*/  BRA `(.L_x_131) ;  /* 0xffffff8000b47947 */ /* 0x000fea000383ffff */
.L_x_27:
[----:B-1----:R-:W-:-:S07]  /*9730*/  MOV R0, UR33 ;  /* 0x0000002100007c02 */ /* 0x002fce0008000f00 */
.L_x_132:
[----:B-1----:R1:W2:Y:S02]  /*9740*/  SYNCS.PHASECHK.TRANS64.TRYWAIT P0, [R0+URZ+0x18], R3 ;  /* 0x00001803000075a7 */ /* 0x0022a400080011ff */
[----:B--2---:R-:W-:Y:S05]  /*9750*/  @!P0 NANOSLEEP.SYNCS 0x989680 ;  /* 0x009896800000895d */ /* 0x004fea0003900000 */
[----:B------:R-:W2:Y:S02]  /*9760*/  @!P0 SYNCS.PHASECHK.TRANS64 P0, [R0+URZ+0x18], R3 ;  /* 0x00001803000085a7 */ /* 0x000ea400080010ff */
[----:B--2---:R-:W-:Y:S05]  /*9770*/  @!P0 BRA `(.L_x_132) ;  /* 0xfffffffc00f08947 */ /* 0x004fea000383ffff */
[----:B------:R-:W-:Y:S05]  /*9780*/  BRA `(.L_x_26) ;  /* 0xffffff8000f87947 */ /* 0x000fea000383ffff */
.L_x_34:
[----:B-1----:R-:W-:-:S07]  /*9790*/  MOV R0, UR17 ;  /* 0x0000001100007c02 */ /* 0x002fce0008000f00 */
.L_x_133:
[----:B-1----:R1:W2:Y:S02]  /*97a0*/  SYNCS.PHASECHK.TRANS64.TRYWAIT P0, [R0+URZ+0x18], R3 ;  /* 0x00001803000075a7 */ /* 0x0022a400080011ff */
[----:B--2---:R-:W-:Y:S05]  /*97b0*/  @!P0 NANOSLEEP.SYNCS 0x989680 ;  /* 0x009896800000895d */ /* 0x004fea0003900000 */
[----:B------:R-:W2:Y:S02]  /*97c0*/  @!P0 SYNCS.PHASECHK.TRANS64 P0, [R0+URZ+0x18], R3 ;  /* 0x00001803000085a7 */ /* 0x000ea400080010ff */
[----:B--2---:R-:W-:Y:S05]  /*97d0*/  @!P0 BRA `(.L_x_133) ;  /* 0xfffffffc00f08947 */ /* 0x004fea000383ffff */
[----:B------:R-:W-:Y:S05]  /*97e0*/  BRA `(.L_x_33) ;  /* 0xffffff8400b87947 */ /* 0x000fea000383ffff */
.L_x_39:
[----:B-1----:R1:W2:Y:S02]  /*97f0*/  SYNCS.PHASECHK.TRANS64.TRYWAIT P0, [R3+URZ+0x80], R0 ;  /* 0x00008000030075a7 */ /* 0x0022a400080011ff */
[----:B--2---:R-:W-:Y:S05]  /*9800*/  @!P0 NANOSLEEP.SYNCS 0x989680 ;  /* 0x009896800000895d */ /* 0x004fea0003900000 */
[----:B------:R-:W2:Y:S02]  /*9810*/  @!P0 SYNCS.PHASECHK.TRANS64 P0, [R3+URZ+0x80], R0 ;  /* 0x00008000030085a7 */ /* 0x000ea400080010ff */
[----:B--2---:R-:W-:Y:S05]  /*9820*/  @!P0 BRA `(.L_x_39) ;  /* 0xfffffffc00f08947 */ /* 0x004fea000383ffff */
[----:B------:R-:W-:Y:S05]  /*9830*/  BRA `(.L_x_134) ;  /* 0xffffff8800587947 */ /* 0x000fea000383ffff */
.L_x_43:
[----:B-1----:R-:W-:-:S07]  /*9840*/  MOV R0, UR4 ;  /* 0x0000000400007c02 */ /* 0x002fce0008000f00 */
.L_x_135:
[----:B-1----:R1:W2:Y:S02]  /*9850*/  SYNCS.PHASECHK.TRANS64.TRYWAIT P0, [R0+URZ], R3 ;  /* 0x00000003000075a7 */ /* 0x0022a400080011ff */
[----:B--2---:R-:W-:Y:S05]  /*9860*/  @!P0 NANOSLEEP.SYNCS 0x989680 ;  /* 0x009896800000895d */ /* 0x004fea0003900000 */
[----:B------:R-:W2:Y:S02]  /*9870*/  @!P0 SYNCS.PHASECHK.TRANS64 P0, [R0+URZ], R3 ;  /* 0x00000003000085a7 */ /* 0x000ea400080010ff */
[----:B--2---:R-:W-:Y:S05]  /*9880*/  @!P0 BRA `(.L_x_135) ;  /* 0xfffffffc00f08947 */ /* 0x004fea000383ffff */
[----:B------:R-:W-:Y:S05]  /*9890*/  BRA `(.L_x_136) ;  /* 0xffffff9000007947 */ /* 0x000fea000383ffff */
.L_x_44:
[----:B------:R-:W-:-:S07]  /*98a0*/  MOV R0, UR5 ;  /* 0x0000000500007c02 */ /* 0x000fce0008000f00 */
.L_x_137:
[----:B-1----:R1:W2:Y:S02]  /*98b0*/  SYNCS.PHASECHK.TRANS64.TRYWAIT P0, [R0+URZ], R3 ;  /* 0x00000003000075a7 */ /* 0x0022a400080011ff */
[----:B--2---:R-:W-:Y:S05]  /*98c0*/  @!P0 NANOSLEEP.SYNCS 0x989680 ;  /* 0x009896800000895d */ /* 0x004fea0003900000 */
[----:B------:R-:W2:Y:S02]  /*98d0*/  @!P0 SYNCS.PHASECHK.TRANS64 P0, [R0+URZ], R3 ;  /* 0x00000003000085a7 */ /* 0x000ea400080010ff */
[----:B--2---:R-:W-:Y:S05]  /*98e0*/  @!P0 BRA `(.L_x_137) ;  /* 0xfffffffc00f08947 */ /* 0x004fea000383ffff */
[----:B------:R-:W-:Y:S05]  /*98f0*/  BRA `(.L_x_138) ;  /* 0xffffff90000c7947 */ /* 0x000fea000383ffff */
.L_x_47:
[----:B--2---:R2:W3:Y:S02]  /*9900*/  SYNCS.PHASECHK.TRANS64.TRYWAIT P0, [R2+URZ+0xe0], R5 ;  /* 0x0000e005020075a7 */ /* 0x0044e400080011ff */
[----:B---3--:R-:W-:Y:S05]  /*9910*/  @!P0 NANOSLEEP.SYNCS 0x989680 ;  /* 0x009896800000895d */ /* 0x008fea0003900000 */
[----:B------:R-:W3:Y:S02]  /*9920*/  @!P0 SYNCS.PHASECHK.TRANS64 P0, [R2+URZ+0xe0], R5 ;  /* 0x0000e005020085a7 */ /* 0x000ee400080010ff */
[----:B---3--:R-:W-:Y:S05]  /*9930*/  @!P0 BRA `(.L_x_47) ;  /* 0xfffffffc00f08947 */ /* 0x008fea000383ffff */
[----:B------:R-:W-:Y:S05]  /*9940*/  BRA `(.L_x_139) ;  /* 0xffffff9000707947 */ /* 0x000fea000383ffff */
.L_x_48:
[----:B------:R-:W-:-:S07]  /*9950*/  MOV R2, UR4 ;  /* 0x0000000400027c02 */ /* 0x000fce0008000f00 */
.L_x_140:
[----:B--2---:R2:W3:Y:S02]  /*9960*/  SYNCS.PHASECHK.TRANS64.TRYWAIT P0, [R2+URZ+0x90], R5 ;  /* 0x00009005020075a7 */ /* 0x0044e400080011ff */
[----:B---3--:R-:W-:Y:S05]  /*9970*/  @!P0 NANOSLEEP.SYNCS 0x989680 ;  /* 0x009896800000895d */ /* 0x008fea0003900000 */
[----:B------:R-:W3:Y:S02]  /*9980*/  @!P0 SYNCS.PHASECHK.TRANS64 P0, [R2+URZ+0x90], R5 ;  /* 0x00009005020085a7 */ /* 0x000ee400080010ff */
[----:B---3--:R-:W-:Y:S05]  /*9990*/  @!P0 BRA `(.L_x_140) ;  /* 0xfffffffc00f08947 */ /* 0x008fea000383ffff */
[----:B------:R-:W-:Y:S05]  /*99a0*/  BRA `(.L_x_141) ;  /* 0xffffff9000807947 */ /* 0x000fea000383ffff */
.L_x_49:
[----:B--2---:R2:W3:Y:S02]  /*99b0*/  SYNCS.PHASECHK.TRANS64.TRYWAIT P1, [R2+URZ+0x80], R5 ;  /* 0x00008005020075a7 */ /* 0x0044e400080211ff */
[----:B---3--:R-:W-:Y:S05]  /*99c0*/  @!P1 NANOSLEEP.SYNCS 0x989680 ;  /* 0x009896800000995d */ /* 0x008fea0003900000 */
[----:B------:R-:W3:Y:S02]  /*99d0*/  @!P1 SYNCS.PHASECHK.TRANS64 P1, [R2+URZ+0x80], R5 ;  /* 0x00008005020095a7 */ /* 0x000ee400080210ff */
[----:B---3--:R-:W-:Y:S05]  /*99e0*/  @!P1 BRA `(.L_x_49) ;  /* 0xfffffffc00f09947 */ /* 0x008fea000383ffff */
[----:B------:R-:W-:Y:S05]  /*99f0*/  BRA `(.L_x_142) ;  /* 0xffffff9000b07947 */ /* 0x000fea000383ffff */
.L_x_52:
[----:B------:R-:W-:-:S07]  /*9a00*/  MOV R0, UR4 ;  /* 0x0000000400007c02 */ /* 0x000fce0008000f00 */
.L_x_143:
[----:B--2---:R2:W3:Y:S02]  /*9a10*/  SYNCS.PHASECHK.TRANS64.TRYWAIT P0, [R0+URZ+0x90], R3 ;  /* 0x00009003000075a7 */ /* 0x0044e400080011ff */
[----:B---3--:R-:W-:Y:S05]  /*9a20*/  @!P0 NANOSLEEP.SYNCS 0x989680 ;  /* 0x009896800000895d */ /* 0x008fea0003900000 */
[----:B------:R-:W3:Y:S02]  /*9a30*/  @!P0 SYNCS.PHASECHK.TRANS64 P0, [R0+URZ+0x90], R3 ;  /* 0x00009003000085a7 */ /* 0x000ee400080010ff */
[----:B---3--:R-:W-:Y:S05]  /*9a40*/  @!P0 BRA `(.L_x_143) ;  /* 0xfffffffc00f08947 */ /* 0x008fea000383ffff */
[----:B------:R-:W-:Y:S05]  /*9a50*/  BRA `(.L_x_51) ;  /* 0xffffff9400047947 */ /* 0x000fea000383ffff */
.L_x_59:
[----:B-1----:R1:W2:Y:S02]  /*9a60*/  SYNCS.PHASECHK.TRANS64.TRYWAIT P1, [R0+URZ+0x80], R5 ;  /* 0x00008005000075a7 */ /* 0x0022a400080211ff */
[----:B--2---:R-:W-:Y:S05]  /*9a70*/  @!P1 NANOSLEEP.SYNCS 0x989680 ;  /* 0x009896800000995d */ /* 0x004fea0003900000 */
[----:B------:R-:W2:Y:S02]  /*9a80*/  @!P1 SYNCS.PHASECHK.TRANS64 P1, [R0+URZ+0x80], R5 ;  /* 0x00008005000095a7 */ /* 0x000ea400080210ff */
[----:B--2---:R-:W-:Y:S05]  /*9a90*/  @!P1 BRA `(.L_x_59) ;  /* 0xfffffffc00f09947 */ /* 0x004fea000383ffff */
[----:B------:R-:W-:Y:S05]  /*9aa0*/  BRA `(.L_x_144) ;  /* 0xffffff98006c7947 */ /* 0x000fea000383ffff */
.L_x_60:
[----:B------:R-:W-:-:S07]  /*9ab0*/  MOV R3, UR23 ;  /* 0x0000001700037c02 */ /* 0x000fce0008000f00 */
.L_x_145:
[----:B-1----:R1:W2:Y:S02]  /*9ac0*/  SYNCS.PHASECHK.TRANS64.TRYWAIT P0, [R3+URZ+0xc0], R0 ;  /* 0x0000c000030075a7 */ /* 0x0022a400080011ff */
[----:B--2---:R-:W-:Y:S05]  /*9ad0*/  @!P0 NANOSLEEP.SYNCS 0x989680 ;  /* 0x009896800000895d */ /* 0x004fea0003900000 */
[----:B------:R-:W2:Y:S02]  /*9ae0*/  @!P0 SYNCS.PHASECHK.TRANS64 P0, [R3+URZ+0xc0], R0 ;  /* 0x0000c000030085a7 */ /* 0x000ea400080010ff */
[----:B--2---:R-:W-:Y:S05]  /*9af0*/  @!P0 BRA `(.L_x_145) ;  /* 0xfffffffc00f08947 */ /* 0x004fea000383ffff */
[----:B------:R-:W-:Y:S05]  /*9b00*/  BRA `(.L_x_146) ;  /* 0xffffff9800bc7947 */ /* 0x000fea000383ffff */
.L_x_63:
[----:B------:R-:W-:Y:S07]  /*9b10*/  MOV R0, UR5 ;  /* 0x0000000500007c02 */ /* 0x000fee0008000f00 */
.L_x_147:
[----:B-1----:R1:W2:Y:S02]  /*9b20*/  SYNCS.PHASECHK.TRANS64.TRYWAIT P0, [R0+URZ], R3 ;  /* 0x00000003000075a7 */ /* 0x0022a400080011ff */
[----:B--2---:R-:W-:Y:S05]  /*9b30*/  @!P0 NANOSLEEP.SYNCS 0x989680 ;  /* 0x009896800000895d */ /* 0x004fea0003900000 */
[----:B------:R-:W2:Y:S02]  /*9b40*/  @!P0 SYNCS.PHASECHK.TRANS64 P0, [R0+URZ], R3 ;  /* 0x00000003000085a7 */ /* 0x000ea400080010ff */
[----:B--2---:R-:W-:Y:S05]  /*9b50*/  @!P0 BRA `(.L_x_147) ;  /* 0xfffffffc00f08947 */ /* 0x004fea000383ffff */
[----:B------:R-:W-:Y:S05]  /*9b60*/  BRA `(.L_x_62) ;  /* 0xffffff9800d87947 */ /* 0x000fea000383ffff */
.L_x_66:
[----:B------:R-:W-:-:S07]  /*9b70*/  MOV R0, UR4 ;  /* 0x0000000400007c02 */ /* 0x000fce0008000f00 */
.L_x_148:
[----:B--2---:R2:W4:Y:S02]  /*9b80*/  SYNCS.PHASECHK.TRANS64.TRYWAIT P0, [R0+URZ], R3 ;  /* 0x00000003000075a7 */ /* 0x00452400080011ff */
[----:B----4-:R-:W-:Y:S05]  /*9b90*/  @!P0 NANOSLEEP.SYNCS 0x989680 ;  /* 0x009896800000895d */ /* 0x010fea0003900000 */
[----:B------:R-:W4:Y:S02]  /*9ba0*/  @!P0 SYNCS.PHASECHK.TRANS64 P0, [R0+URZ], R3 ;  /* 0x00000003000085a7 */ /* 0x000f2400080010ff */
[----:B----4-:R-:W-:Y:S05]  /*9bb0*/  @!P0 BRA `(.L_x_148) ;  /* 0xfffffffc00f08947 */ /* 0x010fea000383ffff */
[----:B------:R-:W-:Y:S05]  /*9bc0*/  BRA `(.L_x_149) ;  /* 0xffffff9c008c7947 */ /* 0x000fea000383ffff */
.L_x_67:
[----:B------:R-:W-:-:S07]  /*9bd0*/  MOV R0, UR5 ;  /* 0x0000000500007c02 */ /* 0x000fce0008000f00 */
.L_x_150:
[----:B-1----:R1:W2:Y:S02]  /*9be0*/  SYNCS.PHASECHK.TRANS64.TRYWAIT P0, [R0+URZ], R3 ;  /* 0x00000003000075a7 */ /* 0x0022a400080011ff */
[----:B--2---:R-:W-:Y:S05]  /*9bf0*/  @!P0 NANOSLEEP.SYNCS 0x989680 ;  /* 0x009896800000895d */ /* 0x004fea0003900000 */
[----:B------:R-:W2:Y:S02]  /*9c00*/  @!P0 SYNCS.PHASECHK.TRANS64 P0, [R0+URZ], R3 ;  /* 0x00000003000085a7 */ /* 0x000ea400080010ff */
[----:B--2---:R-:W-:Y:S05]  /*9c10*/  @!P0 BRA `(.L_x_150) ;  /* 0xfffffffc00f08947 */ /* 0x004fea000383ffff */
[----:B------:R-:W-:Y:S05]  /*9c20*/  BRA `(.L_x_151) ;  /* 0xffffff9c00987947 */ /* 0x000fea000383ffff */
.L_x_68:
[----:B------:R-:W-:-:S07]  /*9c30*/  MOV R0, UR5 ;  /* 0x0000000500007c02 */ /* 0x000fce0008000f00 */
.L_x_152:
[----:B-1----:R1:W2:Y:S02]  /*9c40*/  SYNCS.PHASECHK.TRANS64.TRYWAIT P0, [R0+URZ], R3 ;  /* 0x00000003000075a7 */ /* 0x0022a400080011ff */
[----:B--2---:R-:W-:Y:S05]  /*9c50*/  @!P0 NANOSLEEP.SYNCS 0x989680 ;  /* 0x009896800000895d */ /* 0x004fea0003900000 */
[----:B------:R-:W2:Y:S02]  /*9c60*/  @!P0 SYNCS.PHASECHK.TRANS64 P0, [R0+URZ], R3 ;  /* 0x00000003000085a7 */ /* 0x000ea400080010ff */
[----:B--2---:R-:W-:Y:S05]  /*9c70*/  @!P0 BRA `(.L_x_152) ;  /* 0xfffffffc00f08947 */ /* 0x004fea000383ffff */
[----:B------:R-:W-:Y:S05]  /*9c80*/  BRA `(.L_x_153) ;  /* 0xffffff9c00a47947 */ /* 0x000fea000383ffff */
.L_x_69:
[----:B------:R-:W-:-:S07]  /*9c90*/  MOV R0, UR4 ;  /* 0x0000000400007c02 */ /* 0x000fce0008000f00 */
.L_x_154:
[----:B-1----:R1:W2:Y:S02]  /*9ca0*/  SYNCS.PHASECHK.TRANS64.TRYWAIT P0, [R0+URZ], R3 ;  /* 0x00000003000075a7 */ /* 0x0022a400080011ff */
[----:B--2---:R-:W-:Y:S05]  /*9cb0*/  @!P0 NANOSLEEP.SYNCS 0x989680 ;  /* 0x009896800000895d */ /* 0x004fea0003900000 */
[----:B------:R-:W2:Y:S02]  /*9cc0*/  @!P0 SYNCS.PHASECHK.TRANS64 P0, [R0+URZ], R3 ;  /* 0x00000003000085a7 */ /* 0x000ea400080010ff */
[----:B--2---:R-:W-:Y:S05]  /*9cd0*/  @!P0 BRA `(.L_x_154) ;  /* 0xfffffffc00f08947 */ /* 0x004fea000383ffff */
[----:B------:R-:W-:Y:S05]  /*9ce0*/  BRA `(.L_x_155) ;  /* 0xffffff9c00b07947 */ /* 0x000fea000383ffff */
.L_x_74:
[----:B--2---:R2:W3:Y:S02]  /*9cf0*/  SYNCS.PHASECHK.TRANS64.TRYWAIT P0, [R12+URZ+0x80], R9 ;  /* 0x000080090c0075a7 */ /* 0x0044e400080011ff */
[----:B---3--:R-:W-:Y:S05]  /*9d00*/  @!P0 NANOSLEEP.SYNCS 0x989680 ;  /* 0x009896800000895d */ /* 0x008fea0003900000 */
[----:B------:R-:W3:Y:S02]  /*9d10*/  @!P0 SYNCS.PHASECHK.TRANS64 P0, [R12+URZ+0x80], R9 ;  /* 0x000080090c0085a7 */ /* 0x000ee400080010ff */
[----:B---3--:R-:W-:Y:S05]  /*9d20*/  @!P0 BRA `(.L_x_74) ;  /* 0xfffffffc00f08947 */ /* 0x008fea000383ffff */
[----:B------:R-:W-:Y:S05]  /*9d30*/  BRA `(.L_x_156) ;  /* 0xffffffa000e07947 */ /* 0x000fea000383ffff */
.L_x_77:
[----:B------:R-:W-:Y:S07]  /*9d40*/  MOV R0, UR21 ;  /* 0x0000001500007c02 */ /* 0x000fee0008000f00 */
.L_x_157:
[----:B--2---:R2:W3:Y:S02]  /*9d50*/  SYNCS.PHASECHK.TRANS64.TRYWAIT P2, [R0+URZ+0x78], R11 ;  /* 0x0000780b000075a7 */ /* 0x0044e400080411ff */
[----:B---3--:R-:W-:Y:S05]  /*9d60*/  @!P2 NANOSLEEP.SYNCS 0x989680 ;  /* 0x009896800000a95d */ /* 0x008fea0003900000 */
[----:B------:R-:W3:Y:S02]  /*9d70*/  @!P2 SYNCS.PHASECHK.TRANS64 P2, [R0+URZ+0x78], R11 ;  /* 0x0000780b0000a5a7 */ /* 0x000ee400080410ff */
[----:B---3--:R-:W-:Y:S05]  /*9d80*/  @!P2 BRA `(.L_x_157) ;  /* 0xfffffffc00f0a947 */ /* 0x008fea000383ffff */
[----:B------:R-:W-:Y:S05]  /*9d90*/  BRA `(.L_x_76) ;  /* 0xffffffa800487947 */ /* 0x000fea000383ffff */
.L_x_80:
[----:B--2---:R-:W-:Y:S07]  /*9da0*/  MOV R0, UR21 ;  /* 0x0000001500007c02 */ /* 0x004fee0008000f00 */
.L_x_158:
[----:B--2---:R2:W3:Y:S02]  /*9db0*/  SYNCS.PHASECHK.TRANS64.TRYWAIT P0, [R0+URZ+0x50], R9 ;  /* 0x00005009000075a7 */ /* 0x0044e400080011ff */
[----:B---3--:R-:W-:Y:S05]  /*9dc0*/  @!P0 NANOSLEEP.SYNCS 0x989680 ;  /* 0x009896800000895d */ /* 0x008fea0003900000 */
[----:B------:R-:W3:Y:S02]  /*9dd0*/  @!P0 SYNCS.PHASECHK.TRANS64 P0, [R0+URZ+0x50], R9 ;  /* 0x00005009000085a7 */ /* 0x000ee400080010ff */
[----:B---3--:R-:W-:Y:S05]  /*9de0*/  @!P0 BRA `(.L_x_158) ;  /* 0xfffffffc00f08947 */ /* 0x008fea000383ffff */
[----:B------:R-:W-:Y:S05]  /*9df0*/  BRA `(.L_x_159) ;  /* 0xffffffa800a47947 */ /* 0x000fea000383ffff */
.L_x_81:
[----:B------:R-:W-:Y:S07]  /*9e00*/  MOV R0, UR21 ;  /* 0x0000001500007c02 */ /* 0x000fee0008000f00 */
.L_x_160:
[----:B--2---:R2:W3:Y:S02]  /*9e10*/  SYNCS.PHASECHK.TRANS64.TRYWAIT P0, [R0+URZ+0x58], R9 ;  /* 0x00005809000075a7 */ /* 0x0044e400080011ff */
[----:B---3--:R-:W-:Y:S05]  /*9e20*/  @!P0 NANOSLEEP.SYNCS 0x989680 ;  /* 0x009896800000895d */ /* 0x008fea0003900000 */
[----:B------:R-:W3:Y:S02]  /*9e30*/  @!P0 SYNCS.PHASECHK.TRANS64 P0, [R0+URZ+0x58], R9 ;  /* 0x00005809000085a7 */ /* 0x000ee400080010ff */
[----:B---3--:R-:W-:Y:S05]  /*9e40*/  @!P0 BRA `(.L_x_160) ;  /* 0xfffffffc00f08947 */ /* 0x008fea000383ffff */
[----:B------:R-:W-:Y:S05]  /*9e50*/  BRA `(.L_x_161) ;  /* 0xffffffa800dc7947 */ /* 0x000fea000383ffff */
.L_x_82:
[----:B------:R-:W-:Y:S07]  /*9e60*/  MOV R0, UR21 ;  /* 0x0000001500007c02 */ /* 0x000fee0008000f00 */
.L_x_162:
[----:B--2---:R2:W3:Y:S02]  /*9e70*/  SYNCS.PHASECHK.TRANS64.TRYWAIT P0, [R0+URZ+0x60], R9 ;  /* 0x00006009000075a7 */ /* 0x0044e400080011ff */
[----:B---3--:R-:W-:Y:S05]  /*9e80*/  @!P0 NANOSLEEP.SYNCS 0x989680 ;  /* 0x009896800000895d */ /* 0x008fea0003900000 */
[----:B------:R-:W3:Y:S02]  /*9e90*/  @!P0 SYNCS.PHASECHK.TRANS64 P0, [R0+URZ+0x60], R9 ;  /* 0x00006009000085a7 */ /* 0x000ee400080010ff */
[----:B---3--:R-:W-:Y:S05]  /*9ea0*/  @!P0 BRA `(.L_x_162) ;  /* 0xfffffffc00f08947 */ /* 0x008fea000383ffff */
[----:B------:R-:W-:Y:S05]  /*9eb0*/  BRA `(.L_x_163) ;  /* 0xffffffac00207947 */ /* 0x000fea000383ffff */
.L_x_83:
[----:B------:R-:W-:Y:S07]  /*9ec0*/  MOV R0, UR21 ;  /* 0x0000001500007c02 */ /* 0x000fee0008000f00 */
.L_x_164:
[----:B--2---:R2:W3:Y:S02]  /*9ed0*/  SYNCS.PHASECHK.TRANS64.TRYWAIT P0, [R0+URZ+0x68], R9 ;  /* 0x00006809000075a7 */ /* 0x0044e400080011ff */
[----:B---3--:R-:W-:Y:S05]  /*9ee0*/  @!P0 NANOSLEEP.SYNCS 0x989680 ;  /* 0x009896800000895d */ /* 0x008fea0003900000 */
[----:B------:R-:W3:Y:S02]  /*9ef0*/  @!P0 SYNCS.PHASECHK.TRANS64 P0, [R0+URZ+0x68], R9 ;  /* 0x00006809000085a7 */ /* 0x000ee400080010ff */
[----:B---3--:R-:W-:Y:S05]  /*9f00*/  @!P0 BRA `(.L_x_164) ;  /* 0xfffffffc00f08947 */ /* 0x008fea000383ffff */
[----:B------:R-:W-:Y:S05]  /*9f10*/  BRA `(.L_x_165) ;  /* 0xffffffac00607947 */ /* 0x000fea000383ffff */
.L_x_85:
[----:B------:R-:W-:-:S07]  /*9f20*/  MOV R0, UR21 ;  /* 0x0000001500007c02 */ /* 0x000fce0008000f00 */
.L_x_166:
[----:B---3--:R3:W4:Y:S02]  /*9f30*/  SYNCS.PHASECHK.TRANS64.TRYWAIT P0, [R0+URZ+0x50], R3 ;  /* 0x00005003000075a7 */ /* 0x00872400080011ff */
[----:B----4-:R-:W-:Y:S05]  /*9f40*/  @!P0 NANOSLEEP.SYNCS 0x989680 ;  /* 0x009896800000895d */ /* 0x010fea0003900000 */
[----:B------:R-:W4:Y:S02]  /*9f50*/  @!P0 SYNCS.PHASECHK.TRANS64 P0, [R0+URZ+0x50], R3 ;  /* 0x00005003000085a7 */ /* 0x000f2400080010ff */
[----:B----4-:R-:W-:Y:S05]  /*9f60*/  @!P0 BRA `(.L_x_166) ;  /* 0xfffffffc00f08947 */ /* 0x010fea000383ffff */
[----:B------:R-:W-:Y:S05]  /*9f70*/  BRA `(.L_x_167) ;  /* 0xffffffac00d47947 */ /* 0x000fea000383ffff */
.L_x_86:
[----:B---3--:R-:W-:-:S07]  /*9f80*/  MOV R0, UR21 ;  /* 0x0000001500007c02 */ /* 0x008fce0008000f00 */
.L_x_168:
[----:B---3--:R3:W4:Y:S02]  /*9f90*/  SYNCS.PHASECHK.TRANS64.TRYWAIT P0, [R0+URZ+0x58], R3 ;  /* 0x00005803000075a7 */ /* 0x00872400080011ff */
[----:B----4-:R-:W-:Y:S05]  /*9fa0*/  @!P0 NANOSLEEP.SYNCS 0x989680 ;  /* 0x009896800000895d */ /* 0x010fea0003900000 */
[----:B------:R-:W4:Y:S02]  /*9fb0*/  @!P0 SYNCS.PHASECHK.TRANS64 P0, [R0+URZ+0x58], R3 ;  /* 0x00005803000085a7 */ /* 0x000f2400080010ff */
[----:B----4-:R-:W-:Y:S05]  /*9fc0*/  @!P0 BRA `(.L_x_168) ;  /* 0xfffffffc00f08947 */ /* 0x010fea000383ffff */
[----:B------:R-:W-:Y:S05]  /*9fd0*/  BRA `(.L_x_169) ;  /* 0xffffffac00c47947 */ /* 0x000fea000383ffff */
.L_x_87:
[----:B---3--:R-:W-:-:S07]  /*9fe0*/  MOV R0, UR21 ;  /* 0x0000001500007c02 */ /* 0x008fce0008000f00 */
.L_x_170:
[----:B---3--:R3:W4:Y:S02]  /*9ff0*/  SYNCS.PHASECHK.TRANS64.TRYWAIT P0, [R0+URZ+0x60], R3 ;  /* 0x00006003000075a7 */ /* 0x00872400080011ff */
[----:B----4-:R-:W-:Y:S05]  /*a000*/  @!P0 NANOSLEEP.SYNCS 0x989680 ;  /* 0x009896800000895d */ /* 0x010fea0003900000 */
[----:B------:R-:W4:Y:S02]  /*a010*/  @!P0 SYNCS.PHASECHK.TRANS64 P0, [R0+URZ+0x60], R3 ;  /* 0x00006003000085a7 */ /* 0x000f2400080010ff */
[----:B----4-:R-:W-:Y:S05]  /*a020*/  @!P0 BRA `(.L_x_170) ;  /* 0xfffffffc00f08947 */ /* 0x010fea000383ffff */
[----:B------:R-:W-:Y:S05]  /*a030*/  BRA `(.L_x_171) ;  /* 0xffffffac00b47947 */ /* 0x000fea000383ffff */
.L_x_89:
[----:B-1----:R1:W2:Y:S02]  /*a040*/  SYNCS.PHASECHK.TRANS64.TRYWAIT P0, [R3+URZ+0x80], R0 ;  /* 0x00008000030075a7 */ /* 0x0022a400080011ff */
[----:B--2---:R-:W-:Y:S05]  /*a050*/  @!P0 NANOSLEEP.SYNCS 0x989680 ;  /* 0x009896800000895d */ /* 0x004fea0003900000 */
[----:B------:R-:W2:Y:S02]  /*a060*/  @!P0 SYNCS.PHASECHK.TRANS64 P0, [R3+URZ+0x80], R0 ;  /* 0x00008000030085a7 */ /* 0x000ea400080010ff */
[----:B--2---:R-:W-:Y:S05]  /*a070*/  @!P0 BRA `(.L_x_89) ;  /* 0xfffffffc00f08947 */ /* 0x004fea000383ffff */
[----:B------:R-:W-:Y:S05]  /*a080*/  BRA `(.L_x_172) ;  /* 0xffffffb000847947 */ /* 0x000fea000383ffff */
.L_x_100:
[----:B--2---:R2:W1:Y:S02]  /*a090*/  SYNCS.PHASECHK.TRANS64.TRYWAIT P1, [R2+URZ+0x30], R3 ;  /* 0x00003003020075a7 */ /* 0x00446400080211ff */
[----:B-1----:R-:W-:Y:S05]  /*a0a0*/  @!P1 NANOSLEEP.SYNCS 0x989680 ;  /* 0x009896800000995d */ /* 0x002fea0003900000 */
[----:B------:R-:W1:Y:S02]  /*a0b0*/  @!P1 SYNCS.PHASECHK.TRANS64 P1, [R2+URZ+0x30], R3 ;  /* 0x00003003020095a7 */ /* 0x000e6400080210ff */
[----:B-1----:R-:W-:Y:S05]  /*a0c0*/  @!P1 BRA `(.L_x_100) ;  /* 0xfffffffc00f09947 */ /* 0x002fea000383ffff */
[----:B------:R-:W-:Y:S05]  /*a0d0*/  BRA `(.L_x_99) ;  /* 0xffffffbc00fc7947 */ /* 0x000fea000383ffff */
.L_x_102:
[----:B--2---:R2:W4:Y:S02]  /*a0e0*/  SYNCS.PHASECHK.TRANS64.TRYWAIT P0, [R71+URZ+0xa0], R4 ;  /* 0x0000a004470075a7 */ /* 0x00452400080011ff */
[----:B----4-:R-:W-:Y:S05]  /*a0f0*/  @!P0 NANOSLEEP.SYNCS 0x989680 ;  /* 0x009896800000895d */ /* 0x010fea0003900000 */
[----:B------:R-:W4:Y:S02]  /*a100*/  @!P0 SYNCS.PHASECHK.TRANS64 P0, [R71+URZ+0xa0], R4 ;  /* 0x0000a004470085a7 */ /* 0x000f2400080010ff */
[----:B----4-:R-:W-:Y:S05]  /*a110*/  @!P0 BRA `(.L_x_102) ;  /* 0xfffffffc00f08947 */ /* 0x010fea000383ffff */
[----:B------:R-:W-:Y:S05]  /*a120*/  BRA `(.L_x_101) ;  /* 0xffffffc0004c7947 */ /* 0x000fea000383ffff */
.L_x_110:
[----:B---3--:R3:W4:Y:S02]  /*a130*/  SYNCS.PHASECHK.TRANS64.TRYWAIT P0, [R112+URZ+0x30], R3 ;  /* 0x00003003700075a7 */ /* 0x00872400080011ff */
[----:B----4-:R-:W-:Y:S05]  /*a140*/  @!P0 NANOSLEEP.SYNCS 0x989680 ;  /* 0x009896800000895d */ /* 0x010fea0003900000 */
[----:B------:R-:W4:Y:S02]  /*a150*/  @!P0 SYNCS.PHASECHK.TRANS64 P0, [R112+URZ+0x30], R3 ;  /* 0x00003003700085a7 */ /* 0x000f2400080010ff */
[----:B----4-:R-:W-:Y:S05]  /*a160*/  @!P0 BRA `(.L_x_110) ;  /* 0xfffffffc00f08947 */ /* 0x010fea000383ffff */
[----:B------:R-:W-:Y:S05]  /*a170*/  BRA `(.L_x_109) ;  /* 0xffffffcc00407947 */ /* 0x000fea000383ffff */
.L_x_118:
[----:B---3--:R3:W4:Y:S02]  /*a180*/  SYNCS.PHASECHK.TRANS64.TRYWAIT P0, [R112+URZ+0x30], R5 ;  /* 0x00003005700075a7 */ /* 0x00872400080011ff */
[----:B----4-:R-:W-:Y:S05]  /*a190*/  @!P0 NANOSLEEP.SYNCS 0x989680 ;  /* 0x009896800000895d */ /* 0x010fea0003900000 */
[----:B------:R-:W4:Y:S02]  /*a1a0*/  @!P0 SYNCS.PHASECHK.TRANS64 P0, [R112+URZ+0x30], R5 ;  /* 0x00003005700085a7 */ /* 0x000f2400080010ff */
[----:B----4-:R-:W-:Y:S05]  /*a1b0*/  @!P0 BRA `(.L_x_118) ;  /* 0xfffffffc00f08947 */ /* 0x010fea000383ffff */
[----:B------:R-:W-:Y:S05]  /*a1c0*/  BRA `(.L_x_117) ;  /* 0xffffffd800807947 */ /* 0x000fea000383ffff */
.L_x_126:
[----:B---3--:R3:W4:Y:S02]  /*a1d0*/  SYNCS.PHASECHK.TRANS64.TRYWAIT P0, [R102+URZ+0x30], R3 ;  /* 0x00003003660075a7 */ /* 0x00872400080011ff */
[----:B----4-:R-:W-:Y:S05]  /*a1e0*/  @!P0 NANOSLEEP.SYNCS 0x989680 ;  /* 0x009896800000895d */ /* 0x010fea0003900000 */
[----:B------:R-:W4:Y:S02]  /*a1f0*/  @!P0 SYNCS.PHASECHK.TRANS64 P0, [R102+URZ+0x30], R3 ;  /* 0x00003003660085a7 */ /* 0x000f2400080010ff */
[----:B----4-:R-:W-:Y:S05]  /*a200*/  @!P0 BRA `(.L_x_126) ;  /* 0xfffffffc00f08947 */ /* 0x010fea000383ffff */
[----:B------:R-:W-:Y:S05]  /*a210*/  BRA `(.L_x_125) ;  /* 0xffffffe400cc7947 */ /* 0x000fea000383ffff */
        .weak           $__internal_0_$__cuda_sm10x_tcgen05_guardrail_trap_col_being_dealloced_not_returned_by_alloc
        .type           $__internal_0_$__cuda_sm10x_tcgen05_guardrail_trap_col_being_dealloced_not_returned_by_alloc,@function
        .size           $__internal_0_$__cuda_sm10x_tcgen05_guardrail_trap_col_being_dealloced_not_returned_by_alloc,($__internal_1_$__cuda_sm10x_tcgen05_guardrail_trap_phase_invalid_during_alloc - $__internal_0_$__cuda_sm10x_tcgen05_guardrail_trap_col_being_dealloced_not_returned_by_alloc)
$__internal_0_$__cuda_sm10x_tcgen05_guardrail_trap_col_being_dealloced_not_returned_by_alloc:
[----:B------:R-:W-:Y:S05]  /*a220*/  BPT.TRAP 0x1 ;  /* 0x000000040000795c */ /* 0x000fea0000300000 */
[----:B------:R-:W-:-:S04]  /*a230*/  HFMA2 R3, -RZ, RZ, 0, 0 ;  /* 0x00000000ff037431 */ /* 0x000fc800000001ff */
[----:B------:R-:W-:Y:S05]  /*a240*/  RET.REL.NODEC R2 `(_ZN7cutlass13device_kernelINS_4gemm6kernel13GemmUniversalIN4cute5tupleIJiiiiEEENS1_10collective13CollectiveMmaINS1_35MainloopSm100TmaUmmaWarpSpecializedILi3ELi2ELi4ENS5_IJNS4_1CILi2EEESB_NSA_ILi1EEEEEEEENS5_IJNSA_ILi64EEENSA_ILi256EEESF_EEENS_12float_e4m3_tENS5_IJlSC_lEEESI_SJ_NS4_8TiledMMAINS4_8MMA_AtomIJNS4_10MMA_TraitsINS4_19SM100_MMA_F8F6F4_SSEJSI_SI_fSF_SG_NS4_17integral_constantINS4_4UMMA5MajorELSQ_0EEESR_NSO_INSP_7ScaleInELSS_0EEEST_EEEEEENS4_6LayoutINS5_IJSC_SC_SC_EEENS5_IJNSA_ILi0EEESY_SY_EEEEENS5_IJNS4_10UnderscoreES11_S11_EEEEENS4_23SM90_TMA_LOAD_MULTICASTENS4_14ComposedLayoutINS4_7SwizzleILi2ELi4ELi3EEENS4_18smem_ptr_flag_bitsILi8EEENSW_INS5_IJNSA_ILi8EEESF_EEENS5_IJSF_SC_EEEEEEEvNS4_8identityES14_S1E_vS1F_EENS_8epilogue10collective18CollectiveEpilogueINS1H_23Sm100TmaWarpSpecializedILi4ELi2ELi32ELb0ELb0EEEJSH_NS5_IJNSW_ISF_SC_EES1M_EEESI_SJ_SI_SJ_NS1H_6fusion15FusionCallbacksIS1L_NS1O_17LinearCombinationISI_fSI_fLNS_15FloatRoundStyleE2EEESH_S1N_JEEENS4_5SM1004TMEM4LOAD26SM100_TMEM_LOAD_16dp32b32xENS4_13SM90_TMA_LOADES1E_NS4_39AutoVectorizingCopyWithAssumedAlignmentILi128EEENS4_14SM90_TMA_STOREES1E_S20_S20_EEEvvEEEEvNT_6ParamsE) ;  /* 0xffffff5c026c7950 */ /* 0x000fea0003c3ffff */
        .weak           $__internal_1_$__cuda_sm10x_tcgen05_guardrail_trap_phase_invalid_during_alloc
        .type           $__internal_1_$__cuda_sm10x_tcgen05_guardrail_trap_phase_invalid_during_alloc,@function
        .size           $__internal_1_$__cuda_sm10x_tcgen05_guardrail_trap_phase_invalid_during_alloc,($__internal_2_$__cuda_sm10x_tcgen05_guardrail_trap_unallocated_columns_being_dealloced - $__internal_1_$__cuda_sm10x_tcgen05_guardrail_trap_phase_invalid_during_alloc)
$__internal_1_$__cuda_sm10x_tcgen05_guardrail_trap_phase_invalid_during_alloc:
[----:B------:R-:W-:Y:S05]  /*a250*/  BPT.TRAP 0x1 ;  /* 0x000000040000795c */ /* 0x000fea0000300000 */
[----:B------:R-:W-:-:S04]  /*a260*/  MOV R5, 0x0 ;  /* 0x0000000000057802 */ /* 0x000fc80000000f00 */
[----:B------:R-:W-:Y:S05]  /*a270*/  RET.REL.NODEC R4 `(_ZN7cutlass13device_kernelINS_4gemm6kernel13GemmUniversalIN4cute5tupleIJiiiiEEENS1_10collective13CollectiveMmaINS1_35MainloopSm100TmaUmmaWarpSpecializedILi3ELi2ELi4ENS5_IJNS4_1CILi2EEESB_NSA_ILi1EEEEEEEENS5_IJNSA_ILi64EEENSA_ILi256EEESF_EEENS_12float_e4m3_tENS5_IJlSC_lEEESI_SJ_NS4_8TiledMMAINS4_8MMA_AtomIJNS4_10MMA_TraitsINS4_19SM100_MMA_F8F6F4_SSEJSI_SI_fSF_SG_NS4_17integral_constantINS4_4UMMA5MajorELSQ_0EEESR_NSO_INSP_7ScaleInELSS_0EEEST_EEEEEENS4_6LayoutINS5_IJSC_SC_SC_EEENS5_IJNSA_ILi0EEESY_SY_EEEEENS5_IJNS4_10UnderscoreES11_S11_EEEEENS4_23SM90_TMA_LOAD_MULTICASTENS4_14ComposedLayoutINS4_7SwizzleILi2ELi4ELi3EEENS4_18smem_ptr_flag_bitsILi8EEENSW_INS5_IJNSA_ILi8EEESF_EEENS5_IJSF_SC_EEEEEEEvNS4_8identityES14_S1E_vS1F_EENS_8epilogue10collective18CollectiveEpilogueINS1H_23Sm100TmaWarpSpecializedILi4ELi2ELi32ELb0ELb0EEEJSH_NS5_IJNSW_ISF_SC_EES1M_EEESI_SJ_SI_SJ_NS1H_6fusion15FusionCallbacksIS1L_NS1O_17LinearCombinationISI_fSI_fLNS_15FloatRoundStyleE2EEESH_S1N_JEEENS4_5SM1004TMEM4LOAD26SM100_TMEM_LOAD_16dp32b32xENS4_13SM90_TMA_LOADES1E_NS4_39AutoVectorizingCopyWithAssumedAlignmentILi128EEENS4_14SM90_TMA_STOREES1E_S20_S20_EEEvvEEEEvNT_6ParamsE) ;  /* 0xffffff5c04607950 */ /* 0x000fea0003c3ffff */
        .weak           $__internal_2_$__cuda_sm10x_tcgen05_guardrail_trap_unallocated_columns_being_dealloced
        .type           $__internal_2_$__cuda_sm10x_tcgen05_guardrail_trap_unallocated_columns_being_dealloced,@function
        .size           $__internal_2_$__cuda_sm10x_tcgen05_guardrail_trap_unallocated_columns_being_dealloced,(.L_x_174 - $__internal_2_$__cuda_sm10x_tcgen05_guardrail_trap_unallocated_columns_being_dealloced)
$__internal_2_$__cuda_sm10x_tcgen05_guardrail_trap_unallocated_columns_being_dealloced:
[----:B------:R-:W-:Y:S05]  /*a280*/  BPT.TRAP 0x1 ;  /* 0x000000040000795c */ /* 0x000fea0000300000 */
[----:B------:R-:W-:-:S04]  /*a290*/  HFMA2 R3, -RZ, RZ, 0, 0 ;  /* 0x00000000ff037431 */ /* 0x000fc800000001ff */
[----:B------:R-:W-:Y:S05]  /*a2a0*/  RET.REL.NODEC R2 `(_ZN7cutlass13device_kernelINS_4gemm6kernel13GemmUniversalIN4cute5tupleIJiiiiEEENS1_10collective13CollectiveMmaINS1_35MainloopSm100TmaUmmaWarpSpecializedILi3ELi2ELi4ENS5_IJNS4_1CILi2EEESB_NSA_ILi1EEEEEEEENS5_IJNSA_ILi64EEENSA_ILi256EEESF_EEENS_12float_e4m3_tENS5_IJlSC_lEEESI_SJ_NS4_8TiledMMAINS4_8MMA_AtomIJNS4_10MMA_TraitsINS4_19SM100_MMA_F8F6F4_SSEJSI_SI_fSF_SG_NS4_17integral_constantINS4_4UMMA5MajorELSQ_0EEESR_NSO_INSP_7ScaleInELSS_0EEEST_EEEEEENS4_6LayoutINS5_IJSC_SC_SC_EEENS5_IJNSA_ILi0EEESY_SY_EEEEENS5_IJNS4_10UnderscoreES11_S11_EEEEENS4_23SM90_TMA_LOAD_MULTICASTENS4_14ComposedLayoutINS4_7SwizzleILi2ELi4ELi3EEENS4_18smem_ptr_flag_bitsILi8EEENSW_INS5_IJNSA_ILi8EEESF_EEENS5_IJSF_SC_EEEEEEEvNS4_8identityES14_S1E_vS1F_EENS_8epilogue10collective18CollectiveEpilogueINS1H_23Sm100TmaWarpSpecializedILi4ELi2ELi32ELb0ELb0EEEJSH_NS5_IJNSW_ISF_SC_EES1M_EEESI_SJ_SI_SJ_NS1H_6fusion15FusionCallbacksIS1L_NS1O_17LinearCombinationISI_fSI_fLNS_15FloatRoundStyleE2EEESH_S1N_JEEENS4_5SM1004TMEM4LOAD26SM100_TMEM_LOAD_16dp32b32xENS4_13SM90_TMA_LOADES1E_NS4_39AutoVectorizingCopyWithAssumedAlignmentILi128EEENS4_14SM90_TMA_STOREES1E_S20_S20_EEEvvEEEEvNT_6ParamsE) ;  /* 0xffffff5c02547950 */ /* 0x000fea0003c3ffff */
.L_x_173:
[----:B------:R-:W-:-:S00]  /*a2b0*/  BRA `(.L_x_173) ;  /* 0xfffffffc00fc7947 */ /* 0x000fc0000383ffff */
[----:B------:R-:W-:-:S00]  /*a2c0*/  NOP ;  /* 0x0000000000007918 */ /* 0x000fc00000000000 */
        /* <DEDUP_REMOVED lines=11> */
.L_x_174:


//--------------------- .nv.global.init           --------------------------
	.section	.nv.global.init,"aw",@progbits
.nv.global.init:
	.type		$str$27,@object
	.size		$str$27,($str$28 - $str$27)
$str$27:
        /*0000*/ 	.byte	0x28, 0x61, 0x64, 0x64, 0x72, 0x65, 0x73, 0x73, 0x20, 0x26, 0x20, 0x6d, 0x61, 0x73, 0x6b, 0x29
        /*0010*/ 	.byte	0x20, 0x3d, 0x3d, 0x20, 0x30, 0x00
	.type		$str$28,@object
	.size		$str$28,($str$26 - $str$28)
$str$28:
        /*0016*/ 	.byte	0x2f, 0x74, 0x6d, 0x70, 0x2f, 0x63, 0x75, 0x74, 0x6c, 0x61, 0x73, 0x73, 0x5f, 0x73, 0x77, 0x65
        /*0026*/ 	.byte	0x65, 0x70, 0x5f, 0x73, 0x72, 0x63, 0x2f, 0x69, 0x6e, 0x63, 0x6c, 0x75, 0x64, 0x65, 0x2f, 0x63
        /*0036*/ 	.byte	0x75, 0x74, 0x65, 0x2f, 0x70, 0x6f, 0x69, 0x6e, 0x74, 0x65, 0x72, 0x5f, 0x66, 0x6c, 0x61, 0x67
        /*0046*/ 	.byte	0x67, 0x65, 0x64, 0x2e, 0x68, 0x70, 0x70, 0x00
	.type		$str$26,@object
	.size		$str$26,($str$25 - $str$26)
$str$26:
        /*004e*/ 	.byte	0x2f, 0x74, 0x6d, 0x70, 0x2f, 0x63, 0x75, 0x74, 0x6c, 0x61, 0x73, 0x73, 0x5f, 0x73, 0x77, 0x65
        /*005e*/ 	.byte	0x65, 0x70, 0x5f, 0x73, 0x72, 0x63, 0x2f, 0x69, 0x6e, 0x63, 0x6c, 0x75, 0x64, 0x65, 0x2f, 0x63
        /*006e*/ 	.byte	0x75, 0x74, 0x65, 0x2f, 0x61, 0x74, 0x6f, 0x6d, 0x2f, 0x63, 0x6f, 0x70, 0x79, 0x5f, 0x74, 0x72
        /*007e*/ 	.byte	0x61, 0x69, 0x74, 0x73, 0x5f, 0x73, 0x6d, 0x31, 0x30, 0x30, 0x2e, 0x68, 0x70, 0x70, 0x00
	.type		$str$25,@object
	.size		$str$25,(__unnamed_1 - $str$25)
$str$25:
        /*008d*/ 	.byte	0x28, 0x28, 0x75, 0x69, 0x6e, 0x74, 0x33, 0x32, 0x5f, 0x74, 0x28, 0x74, 0x68, 0x72, 0x65, 0x61
        /*009d*/ 	.byte	0x64, 0x49, 0x64, 0x78, 0x2e, 0x78, 0x29, 0x20, 0x2f, 0x20, 0x33, 0x32, 0x29, 0x20, 0x25, 0x20
        /*00ad*/ 	.byte	0x34, 0x29, 0x20, 0x3d, 0x3d, 0x20, 0x28, 0x28, 0x28, 0x74, 0x6d, 0x65, 0x6d, 0x5f, 0x61, 0x64
        /*00bd*/ 	.byte	0x64, 0x72, 0x20, 0x3e, 0x3e, 0x20, 0x31, 0x36, 0x29, 0x20, 0x2f, 0x20, 0x33, 0x32, 0x29, 0x20
        /*00cd*/ 	.byte	0x25, 0x20, 0x34, 0x29, 0x00
	.type		__unnamed_1,@object
	.size		__unnamed_1,(__unnamed_2 - __unnamed_1)
__unnamed_1:
        /*00d2*/ 	.byte	0x61, 0x75, 0x74, 0x6f, 0x20, 0x63, 0x75, 0x74, 0x65, 0x3a, 0x3a, 0x61, 0x73, 0x5f, 0x70, 0x6f
        /* <DEDUP_REMOVED lines=24> */
        /*0262*/ 	.byte	0x3c, 0x34, 0x30, 0x39, 0x36, 0x3e, 0x3e, 0x3e, 0x3e, 0x5d, 0x00
	.type		__unnamed_2,@object
	.size		__unnamed_2,(__unnamed_3 - __unnamed_2)
__unnamed_2:
        /* <DEDUP_REMOVED lines=26> */
	.type		__unnamed_3,@object
	.size		__unnamed_3,(.L_3 - __unnamed_3)
__unnamed_3:
        /* <DEDUP_REMOVED lines=40> */
        /*0688*/ 	.byte	0x74, 0x65, 0x3a, 0x3a, 0x43, 0x3c, 0x30, 0x3e, 0x3e, 0x3e, 0x3e, 0x5d, 0x00
.L_3:


//--------------------- .nv.shared._ZN7cutlass13device_kernelINS_4gemm6kernel13GemmUniversalIN4cute5tupleIJiiiiEEENS1_10collective13CollectiveMmaINS1_35MainloopSm100TmaUmmaWarpSpecializedILi3ELi2ELi4ENS5_IJNS4_1CILi2EEESB_NSA_ILi1EEEEEEEENS5_IJNSA_ILi64EEENSA_ILi256EEESF_EEENS_12float_e4m3_tENS5_IJlSC_lEEESI_SJ_NS4_8TiledMMAINS4_8MMA_AtomIJNS4_10MMA_TraitsINS4_19SM100_MMA_F8F6F4_SSEJSI_SI_fSF_SG_NS4_17integral_constantINS4_4UMMA5MajorELSQ_0EEESR_NSO_INSP_7ScaleInELSS_0EEEST_EEEEEENS4_6LayoutINS5_IJSC_SC_SC_EEENS5_IJNSA_ILi0EEESY_SY_EEEEENS5_IJNS4_10UnderscoreES11_S11_EEEEENS4_23SM90_TMA_LOAD_MULTICASTENS4_14ComposedLayoutINS4_7SwizzleILi2ELi4ELi3EEENS4_18smem_ptr_flag_bitsILi8EEENSW_INS5_IJNSA_ILi8EEESF_EEENS5_IJSF_SC_EEEEEEEvNS4_8identityES14_S1E_vS1F_EENS_8epilogue10collective18CollectiveEpilogueINS1H_23Sm100TmaWarpSpecializedILi4ELi2ELi32ELb0ELb0EEEJSH_NS5_IJNSW_ISF_SC_EES1M_EEESI_SJ_SI_SJ_NS1H_6fusion15FusionCallbacksIS1L_NS1O_17LinearCombinationISI_fSI_fLNS_15FloatRoundStyleE2EEESH_S1N_JEEENS4_5SM1004TMEM4LOAD26SM100_TMEM_LOAD_16dp32b32xENS4_13SM90_TMA_LOADES1E_NS4_39AutoVectorizingCopyWithAssumedAlignmentILi128EEENS4_14SM90_TMA_STOREES1E_S20_S20_EEEvvEEEEvNT_6ParamsE --------------------------
	.section	.nv.shared._ZN7cutlass13device_kernelINS_4gemm6kernel13GemmUniversalIN4cute5tupleIJiiiiEEENS1_10collective13CollectiveMmaINS1_35MainloopSm100TmaUmmaWarpSpecializedILi3ELi2ELi4ENS5_IJNS4_1CILi2EEESB_NSA_ILi1EEEEEEEENS5_IJNSA_ILi64EEENSA_ILi256EEESF_EEENS_12float_e4m3_tENS5_IJlSC_lEEESI_SJ_NS4_8TiledMMAINS4_8MMA_AtomIJNS4_10MMA_TraitsINS4_19SM100_MMA_F8F6F4_SSEJSI_SI_fSF_SG_NS4_17integral_constantINS4_4UMMA5MajorELSQ_0EEESR_NSO_INSP_7ScaleInELSS_0EEEST_EEEEEENS4_6LayoutINS5_IJSC_SC_SC_EEENS5_IJNSA_ILi0EEESY_SY_EEEEENS5_IJNS4_10UnderscoreES11_S11_EEEEENS4_23SM90_TMA_LOAD_MULTICASTENS4_14ComposedLayoutINS4_7SwizzleILi2ELi4ELi3EEENS4_18smem_ptr_flag_bitsILi8EEENSW_INS5_IJNSA_ILi8EEESF_EEENS5_IJSF_SC_EEEEEEEvNS4_8identityES14_S1E_vS1F_EENS_8epilogue10collective18CollectiveEpilogueINS1H_23Sm100TmaWarpSpecializedILi4ELi2ELi32ELb0ELb0EEEJSH_NS5_IJNSW_ISF_SC_EES1M_EEESI_SJ_SI_SJ_NS1H_6fusion15FusionCallbacksIS1L_NS1O_17LinearCombinationISI_fSI_fLNS_15FloatRoundStyleE2EEESH_S1N_JEEENS4_5SM1004TMEM4LOAD26SM100_TMEM_LOAD_16dp32b32xENS4_13SM90_TMA_LOADES1E_NS4_39AutoVectorizingCopyWithAssumedAlignmentILi128EEENS4_14SM90_TMA_STOREES1E_S20_S20_EEEvvEEEEvNT_6ParamsE,"aw",@nobits
	.sectionflags	@""
	.align	16
	.zero		1024


//--------------------- .nv.shared.reserved.0     --------------------------
	.section	.nv.shared.reserved.0,"aw",@nobits
	.weak		__nv_reservedSMEM_offset_0_alias
	.size		__nv_reservedSMEM_offset_0_alias, 0, 64
	.other		__nv_reservedSMEM_offset_0_alias,@"STO_CUDA_RESERVED_SHARED STV_DEFAULT"
__nv_reservedSMEM_offset_0_alias:
	.zero		0
.nv.shared.reserved.0:
	.zero		64
	.weak		__nv_reservedSMEM_tcgen05_partition
	.type		__nv_reservedSMEM_tcgen05_partition,@object
	.size		__nv_reservedSMEM_tcgen05_partition,(.L_0 - __nv_reservedSMEM_tcgen05_partition)
__nv_reservedSMEM_tcgen05_partition:
	.zero		32
.L_0:


//--------------------- .nv.global                --------------------------
	.section	.nv.global,"aw",@nobits
.nv.global:
	.type		_ZN39_INTERNAL_c4335f02_4_k_cu_7e0785fd_87494cute1_E,@object
	.size		_ZN39_INTERNAL_c4335f02_4_k_cu_7e0785fd_87494cute1_E,(_ZN39_INTERNAL_c4335f02_4_k_cu_7e0785fd_87494cuda3std3__45__cpo6cbeginE - _ZN39_INTERNAL_c4335f02_4_k_cu_7e0785fd_87494cute1_E)
_ZN39_INTERNAL_c4335f02_4_k_cu_7e0785fd_87494cute1_E:
	.zero		1
	.type		_ZN39_INTERNAL_c4335f02_4_k_cu_7e0785fd_87494cuda3std3__45__cpo6cbeginE,@object
	.size		_ZN39_INTERNAL_c4335f02_4_k_cu_7e0785fd_87494cuda3std3__45__cpo6cbeginE,(_ZN39_INTERNAL_c4335f02_4_k_cu_7e0785fd_87494cuda3std3__48in_placeE - _ZN39_INTERNAL_c4335f02_4_k_cu_7e0785fd_87494cuda3std3__45__cpo6cbeginE)
_ZN39_INTERNAL_c4335f02_4_k_cu_7e0785fd_87494cuda3std3__45__cpo6cbeginE:
	.zero		1
	.type		_ZN39_INTERNAL_c4335f02_4_k_cu_7e0785fd_87494cuda3std3__48in_placeE,@object
	.size		_ZN39_INTERNAL_c4335f02_4_k_cu_7e0785fd_87494cuda3std3__48in_placeE,(_ZN39_INTERNAL_c4335f02_4_k_cu_7e0785fd_87494cuda3std6ranges3__45__cpo9iter_moveE - _ZN39_INTERNAL_c4335f02_4_k_cu_7e0785fd_87494cuda3std3__48in_placeE)
_ZN39_INTERNAL_c4335f02_4_k_cu_7e0785fd_87494cuda3std3__48in_placeE:
	.zero		1
	.type		_ZN39_INTERNAL_c4335f02_4_k_cu_7e0785fd_87494cuda3std6ranges3__45__cpo9iter_moveE,@object
	.size		_ZN39_INTERNAL_c4335f02_4_k_cu_7e0785fd_87494cuda3std6ranges3__45__cpo9iter_moveE,(_ZN39_INTERNAL_c4335f02_4_k_cu_7e0785fd_87494cuda3std3__45__cpo5beginE - _ZN39_INTERNAL_c4335f02_4_k_cu_7e0785fd_87494cuda3std6ranges3__45__cpo9iter_moveE)
_ZN39_INTERNAL_c4335f02_4_k_cu_7e0785fd_87494cuda3std6ranges3__45__cpo9iter_moveE:
	.zero		1
	.type		_ZN39_INTERNAL_c4335f02_4_k_cu_7e0785fd_87494cuda3std3__45__cpo5beginE,@object
	.size		_ZN39_INTERNAL_c4335f02_4_k_cu_7e0785fd_87494cuda3std3__45__cpo5beginE,(_ZN39_INTERNAL_c4335f02_4_k_cu_7e0785fd_87494cuda3std3__441_GLOBAL__N__c4335f02_4_k_cu_7e0785fd_87496ignoreE - _ZN39_INTERNAL_c4335f02_4_k_cu_7e0785fd_87494cuda3std3__45__cpo5beginE)
_ZN39_INTERNAL_c4335f02_4_k_cu_7e0785fd_87494cuda3std3__45__cpo5beginE:
	.zero		1
	.type		_ZN39_INTERNAL_c4335f02_4_k_cu_7e0785fd_87494cuda3std3__441_GLOBAL__N__c4335f02_4_k_cu_7e0785fd_87496ignoreE,@object
	.size		_ZN39_INTERNAL_c4335f02_4_k_cu_7e0785fd_87494cuda3std3__441_GLOBAL__N__c4335f02_4_k_cu_7e0785fd_87496ignoreE,(_ZN39_INTERNAL_c4335f02_4_k_cu_7e0785fd_87494cute7productE - _ZN39_INTERNAL_c4335f02_4_k_cu_7e0785fd_87494cuda3std3__441_GLOBAL__N__c4335f02_4_k_cu_7e0785fd_87496ignoreE)
_ZN39_INTERNAL_c4335f02_4_k_cu_7e0785fd_87494cuda3std3__441_GLOBAL__N__c4335f02_4_k_cu_7e0785fd_87496ignoreE:
	.zero		1
	.type		_ZN39_INTERNAL_c4335f02_4_k_cu_7e0785fd_87494cute7productE,@object
	.size		_ZN39_INTERNAL_c4335f02_4_k_cu_7e0785fd_87494cute7productE,(_ZN39_INTERNAL_c4335f02_4_k_cu_7e0785fd_87494cuda3std3__45__cpo3endE - _ZN39_INTERNAL_c4335f02_4_k_cu_7e0785fd_87494cute7productE)
_ZN39_INTERNAL_c4335f02_4_k_cu_7e0785fd_87494cute7productE:
	.zero		1
	.type		_ZN39_INTERNAL_c4335f02_4_k_cu_7e0785fd_87494cuda3std3__45__cpo3endE,@object
	.size		_ZN39_INTERNAL_c4335f02_4_k_cu_7e0785fd_87494cuda3std3__45__cpo3endE,(_ZN39_INTERNAL_c4335f02_4_k_cu_7e0785fd_87494cuda3std3__419piecewise_constructE - _ZN39_INTERNAL_c4335f02_4_k_cu_7e0785fd_87494cuda3std3__45__cpo3endE)
_ZN39_INTERNAL_c4335f02_4_k_cu_7e0785fd_87494cuda3std3__45__cpo3endE:
	.zero		1
	.type		_ZN39_INTERNAL_c4335f02_4_k_cu_7e0785fd_87494cuda3std3__419piecewise_constructE,@object
	.size		_ZN39_INTERNAL_c4335f02_4_k_cu_7e0785fd_87494cuda3std3__419piecewise_constructE,(_ZN39_INTERNAL_c4335f02_4_k_cu_7e0785fd_87494cuda3std3__45__cpo4cendE - _ZN39_INTERNAL_c4335f02_4_k_cu_7e0785fd_87494cuda3std3__419piecewise_constructE)
_ZN39_INTERNAL_c4335f02_4_k_cu_7e0785fd_87494cuda3std3__419piecewise_constructE:
	.zero		1
	.type		_ZN39_INTERNAL_c4335f02_4_k_cu_7e0785fd_87494cuda3std3__45__cpo4cendE,@object
	.size		_ZN39_INTERNAL_c4335f02_4_k_cu_7e0785fd_87494cuda3std3__45__cpo4cendE,(_ZN39_INTERNAL_c4335f02_4_k_cu_7e0785fd_87494cuda3std6ranges3__45__cpo4swapE - _ZN39_INTERNAL_c4335f02_4_k_cu_7e0785fd_87494cuda3std3__45__cpo4cendE)
_ZN39_INTERNAL_c4335f02_4_k_cu_7e0785fd_87494cuda3std3__45__cpo4cendE:
	.zero		1
	.type		_ZN39_INTERNAL_c4335f02_4_k_cu_7e0785fd_87494cuda3std6ranges3__45__cpo4swapE,@object
	.size		_ZN39_INTERNAL_c4335f02_4_k_cu_7e0785fd_87494cuda3std6ranges3__45__cpo4swapE,(.L_11 - _ZN39_INTERNAL_c4335f02_4_k_cu_7e0785fd_87494cuda3std6ranges3__45__cpo4swapE)
_ZN39_INTERNAL_c4335f02_4_k_cu_7e0785fd_87494cuda3std6ranges3__45__cpo4swapE:
	.zero		1
.L_11:


//--------------------- .nv.constant0._ZN7cutlass13device_kernelINS_4gemm6kernel13GemmUniversalIN4cute5tupleIJiiiiEEENS1_10collective13CollectiveMmaINS1_35MainloopSm100TmaUmmaWarpSpecializedILi3ELi2ELi4ENS5_IJNS4_1CILi2EEESB_NSA_ILi1EEEEEEEENS5_IJNSA_ILi64EEENSA_ILi256EEESF_EEENS_12float_e4m3_tENS5_IJlSC_lEEESI_SJ_NS4_8TiledMMAINS4_8MMA_AtomIJNS4_10MMA_TraitsINS4_19SM100_MMA_F8F6F4_SSEJSI_SI_fSF_SG_NS4_17integral_constantINS4_4UMMA5MajorELSQ_0EEESR_NSO_INSP_7ScaleInELSS_0EEEST_EEEEEENS4_6LayoutINS5_IJSC_SC_SC_EEENS5_IJNSA_ILi0EEESY_SY_EEEEENS5_IJNS4_10UnderscoreES11_S11_EEEEENS4_23SM90_TMA_LOAD_MULTICASTENS4_14ComposedLayoutINS4_7SwizzleILi2ELi4ELi3EEENS4_18smem_ptr_flag_bitsILi8EEENSW_INS5_IJNSA_ILi8EEESF_EEENS5_IJSF_SC_EEEEEEEvNS4_8identityES14_S1E_vS1F_EENS_8epilogue10collective18CollectiveEpilogueINS1H_23Sm100TmaWarpSpecializedILi4ELi2ELi32ELb0ELb0EEEJSH_NS5_IJNSW_ISF_SC_EES1M_EEESI_SJ_SI_SJ_NS1H_6fusion15FusionCallbacksIS1L_NS1O_17LinearCombinationISI_fSI_fLNS_15FloatRoundStyleE2EEESH_S1N_JEEENS4_5SM1004TMEM4LOAD26SM100_TMEM_LOAD_16dp32b32xENS4_13SM90_TMA_LOADES1E_NS4_39AutoVectorizingCopyWithAssumedAlignmentILi128EEENS4_14SM90_TMA_STOREES1E_S20_S20_EEEvvEEEEvNT_6ParamsE --------------------------
	.section	.nv.constant0._ZN7cutlass13device_kernelINS_4gemm6kernel13GemmUniversalIN4cute5tupleIJiiiiEEENS1_10collective13CollectiveMmaINS1_35MainloopSm100TmaUmmaWarpSpecializedILi3ELi2ELi4ENS5_IJNS4_1CILi2EEESB_NSA_ILi1EEEEEEEENS5_IJNSA_ILi64EEENSA_ILi256EEESF_EEENS_12float_e4m3_tENS5_IJlSC_lEEESI_SJ_NS4_8TiledMMAINS4_8MMA_AtomIJNS4_10MMA_TraitsINS4_19SM100_MMA_F8F6F4_SSEJSI_SI_fSF_SG_NS4_17integral_constantINS4_4UMMA5MajorELSQ_0EEESR_NSO_INSP_7ScaleInELSS_0EEEST_EEEEEENS4_6LayoutINS5_IJSC_SC_SC_EEENS5_IJNSA_ILi0EEESY_SY_EEEEENS5_IJNS4_10UnderscoreES11_S11_EEEEENS4_23SM90_TMA_LOAD_MULTICASTENS4_14ComposedLayoutINS4_7SwizzleILi2ELi4ELi3EEENS4_18smem_ptr_flag_bitsILi8EEENSW_INS5_IJNSA_ILi8EEESF_EEENS5_IJSF_SC_EEEEEEEvNS4_8identityES14_S1E_vS1F_EENS_8epilogue10collective18CollectiveEpilogueINS1H_23Sm100TmaWarpSpecializedILi4ELi2ELi32ELb0ELb0EEEJSH_NS5_IJNSW_ISF_SC_EES1M_EEESI_SJ_SI_SJ_NS1H_6fusion15FusionCallbacksIS1L_NS1O_17LinearCombinationISI_fSI_fLNS_15FloatRoundStyleE2EEESH_S1N_JEEENS4_5SM1004TMEM4LOAD26SM100_TMEM_LOAD_16dp32b32xENS4_13SM90_TMA_LOADES1E_NS4_39AutoVectorizingCopyWithAssumedAlignmentILi128EEENS4_14SM90_TMA_STOREES1E_S20_S20_EEEvvEEEEvNT_6ParamsE,"a",@progbits
	.sectionflags	@""
	.align	4
.nv.constant0._ZN7cutlass13device_kernelINS_4gemm6kernel13GemmUniversalIN4cute5tupleIJiiiiEEENS1_10collective13CollectiveMmaINS1_35MainloopSm100TmaUmmaWarpSpecializedILi3ELi2ELi4ENS5_IJNS4_1CILi2EEESB_NSA_ILi1EEEEEEEENS5_IJNSA_ILi64EEENSA_ILi256EEESF_EEENS_12float_e4m3_tENS5_IJlSC_lEEESI_SJ_NS4_8TiledMMAINS4_8MMA_AtomIJNS4_10MMA_TraitsINS4_19SM100_MMA_F8F6F4_SSEJSI_SI_fSF_SG_NS4_17integral_constantINS4_4UMMA5MajorELSQ_0EEESR_NSO_INSP_7ScaleInELSS_0EEEST_EEEEEENS4_6LayoutINS5_IJSC_SC_SC_EEENS5_IJNSA_ILi0EEESY_SY_EEEEENS5_IJNS4_10UnderscoreES11_S11_EEEEENS4_23SM90_TMA_LOAD_MULTICASTENS4_14ComposedLayoutINS4_7SwizzleILi2ELi4ELi3EEENS4_18smem_ptr_flag_bitsILi8EEENSW_INS5_IJNSA_ILi8EEESF_EEENS5_IJSF_SC_EEEEEEEvNS4_8identityES14_S1E_vS1F_EENS_8epilogue10collective18CollectiveEpilogueINS1H_23Sm100TmaWarpSpecializedILi4ELi2ELi32ELb0ELb0EEEJSH_NS5_IJNSW_ISF_SC_EES1M_EEESI_SJ_SI_SJ_NS1H_6fusion15FusionCallbacksIS1L_NS1O_17LinearCombinationISI_fSI_fLNS_15FloatRoundStyleE2EEESH_S1N_JEEENS4_5SM1004TMEM4LOAD26SM100_TMEM_LOAD_16dp32b32xENS4_13SM90_TMA_LOADES1E_NS4_39AutoVectorizingCopyWithAssumedAlignmentILi128EEENS4_14SM90_TMA_STOREES1E_S20_S20_EEEvvEEEEvNT_6ParamsE:
	.zero		2944


//--------------------- SYMBOLS --------------------------

	.type		.nv.reservedSmem.offset0,@object
	.size		.nv.reservedSmem.offset0,0x4
	.type		.nv.reservedSmem.cap,@object
	.size		.nv.reservedSmem.cap,0x4
	.type		__assertfail,@function
